//
// Generated by NVIDIA NVVM Compiler
//
// Compiler Build ID: CL-36424714
// Cuda compilation tools, release 13.0, V13.0.88
// Based on NVVM 20.0.0
//

.version 9.0
.target sm_100
.address_size 64

	// .globl	gaussian_blur

.visible .entry gaussian_blur(
	.param .u64 .ptr .align 1 gaussian_blur_param_0,
	.param .u64 .ptr .align 1 gaussian_blur_param_1,
	.param .u32 gaussian_blur_param_2,
	.param .u32 gaussian_blur_param_3,
	.param .u64 .ptr .align 1 gaussian_blur_param_4,
	.param .u32 gaussian_blur_param_5
)
{
	.reg .pred 	%p<29>;
	.reg .b16 	%rs<17>;
	.reg .b32 	%r<129>;
	.reg .b32 	%f<71>;
	.reg .b64 	%rd<48>;

	ld.param.u64 	%rd5, [gaussian_blur_param_0];
	ld.param.u64 	%rd4, [gaussian_blur_param_1];
	ld.param.u32 	%r36, [gaussian_blur_param_2];
	ld.param.u32 	%r34, [gaussian_blur_param_3];
	ld.param.u64 	%rd6, [gaussian_blur_param_4];
	ld.param.u32 	%r35, [gaussian_blur_param_5];
	cvta.to.global.u64 	%rd1, %rd6;
	cvta.to.global.u64 	%rd2, %rd5;
	mov.u32 	%r37, %ctaid.x;
	mov.u32 	%r38, %ntid.x;
	mov.u32 	%r39, %tid.x;
	mad.lo.s32 	%r1, %r37, %r38, %r39;
	mov.u32 	%r40, %ctaid.y;
	mov.u32 	%r41, %ntid.y;
	mov.u32 	%r42, %tid.y;
	mad.lo.s32 	%r43, %r40, %r41, %r42;
	setp.ge.u32 	%p1, %r1, %r34;
	setp.ge.u32 	%p2, %r43, %r36;
	or.pred  	%p3, %p1, %p2;
	@%p3 bra 	$L__BB0_17;
	cvta.to.global.u64 	%rd7, %rd4;
	mad.lo.s32 	%r44, %r34, %r43, %r1;
	cvt.u64.u32 	%rd8, %r44;
	add.s64 	%rd9, %rd2, %rd8;
	ld.global.u8 	%rs1, [%rd9];
	add.s64 	%rd3, %rd7, %rd8;
	st.global.u8 	[%rd3], %rs1;
	shr.u32 	%r45, %r35, 31;
	add.s32 	%r46, %r35, %r45;
	shr.s32 	%r3, %r46, 1;
	neg.s32 	%r121, %r3;
	setp.lt.s32 	%p4, %r35, -1;
	mov.f32 	%f69, 0f00000000;
	@%p4 bra 	$L__BB0_16;
	add.s32 	%r5, %r36, -1;
	add.s32 	%r6, %r34, -1;
	abs.s32 	%r7, %r3;
	add.s32 	%r8, %r3, %r7;
	add.s32 	%r47, %r8, 1;
	and.b32  	%r9, %r47, 7;
	mov.f32 	%f69, 0f00000000;
$L__BB0_3:
	mov.u32 	%r10, %r121;
	neg.s32 	%r127, %r3;
	setp.lt.u32 	%p5, %r8, 7;
	add.s32 	%r48, %r10, %r43;
	setp.lt.u32 	%p6, %r48, %r36;
	selp.b32 	%r49, %r48, %r5, %p6;
	max.s32 	%r50, %r49, 0;
	add.s32 	%r51, %r10, %r3;
	mul.lo.s32 	%r122, %r51, %r35;
	add.s32 	%r13, %r122, %r3;
	mul.lo.s32 	%r14, %r50, %r34;
	@%p5 bra 	$L__BB0_7;
	add.s32 	%r52, %r8, 1;
	and.b32  	%r53, %r52, -8;
	neg.s32 	%r124, %r53;
	sub.s32 	%r125, 3, %r3;
	sub.s32 	%r123, %r1, %r3;
$L__BB0_5:
	.pragma "nounroll";
	setp.lt.u32 	%p7, %r123, %r34;
	selp.b32 	%r54, %r123, %r6, %p7;
	max.s32 	%r55, %r54, 0;
	mul.wide.s32 	%rd10, %r122, 4;
	add.s64 	%rd11, %rd1, %rd10;
	ld.global.f32 	%f18, [%rd11];
	add.s32 	%r56, %r55, %r14;
	cvt.u64.u32 	%rd12, %r56;
	add.s64 	%rd13, %rd2, %rd12;
	ld.global.u8 	%rs2, [%rd13];
	cvt.rn.f32.u16 	%f19, %rs2;
	fma.rn.f32 	%f20, %f18, %f19, %f69;
	add.s32 	%r57, %r123, 1;
	setp.lt.u32 	%p8, %r57, %r34;
	selp.b32 	%r58, %r57, %r6, %p8;
	max.s32 	%r59, %r58, 0;
	ld.global.f32 	%f21, [%rd11+4];
	add.s32 	%r60, %r59, %r14;
	cvt.u64.u32 	%rd14, %r60;
	add.s64 	%rd15, %rd2, %rd14;
	ld.global.u8 	%rs3, [%rd15];
	cvt.rn.f32.u16 	%f22, %rs3;
	fma.rn.f32 	%f23, %f21, %f22, %f20;
	add.s32 	%r61, %r123, 2;
	setp.lt.u32 	%p9, %r61, %r34;
	selp.b32 	%r62, %r61, %r6, %p9;
	max.s32 	%r63, %r62, 0;
	ld.global.f32 	%f24, [%rd11+8];
	add.s32 	%r64, %r63, %r14;
	cvt.u64.u32 	%rd16, %r64;
	add.s64 	%rd17, %rd2, %rd16;
	ld.global.u8 	%rs4, [%rd17];
	cvt.rn.f32.u16 	%f25, %rs4;
	fma.rn.f32 	%f26, %f24, %f25, %f23;
	add.s32 	%r65, %r123, 3;
	setp.lt.u32 	%p10, %r65, %r34;
	selp.b32 	%r66, %r65, %r6, %p10;
	max.s32 	%r67, %r66, 0;
	ld.global.f32 	%f27, [%rd11+12];
	add.s32 	%r68, %r67, %r14;
	cvt.u64.u32 	%rd18, %r68;
	add.s64 	%rd19, %rd2, %rd18;
	ld.global.u8 	%rs5, [%rd19];
	cvt.rn.f32.u16 	%f28, %rs5;
	fma.rn.f32 	%f29, %f27, %f28, %f26;
	add.s32 	%r69, %r123, 4;
	setp.lt.u32 	%p11, %r69, %r34;
	selp.b32 	%r70, %r69, %r6, %p11;
	max.s32 	%r71, %r70, 0;
	ld.global.f32 	%f30, [%rd11+16];
	add.s32 	%r72, %r71, %r14;
	cvt.u64.u32 	%rd20, %r72;
	add.s64 	%rd21, %rd2, %rd20;
	ld.global.u8 	%rs6, [%rd21];
	cvt.rn.f32.u16 	%f31, %rs6;
	fma.rn.f32 	%f32, %f30, %f31, %f29;
	add.s32 	%r73, %r123, 5;
	setp.lt.u32 	%p12, %r73, %r34;
	selp.b32 	%r74, %r73, %r6, %p12;
	max.s32 	%r75, %r74, 0;
	ld.global.f32 	%f33, [%rd11+20];
	add.s32 	%r76, %r75, %r14;
	cvt.u64.u32 	%rd22, %r76;
	add.s64 	%rd23, %rd2, %rd22;
	ld.global.u8 	%rs7, [%rd23];
	cvt.rn.f32.u16 	%f34, %rs7;
	fma.rn.f32 	%f35, %f33, %f34, %f32;
	add.s32 	%r77, %r123, 6;
	setp.lt.u32 	%p13, %r77, %r34;
	selp.b32 	%r78, %r77, %r6, %p13;
	max.s32 	%r79, %r78, 0;
	ld.global.f32 	%f36, [%rd11+24];
	add.s32 	%r80, %r79, %r14;
	cvt.u64.u32 	%rd24, %r80;
	add.s64 	%rd25, %rd2, %rd24;
	ld.global.u8 	%rs8, [%rd25];
	cvt.rn.f32.u16 	%f37, %rs8;
	fma.rn.f32 	%f38, %f36, %f37, %f35;
	add.s32 	%r81, %r123, 7;
	setp.lt.u32 	%p14, %r81, %r34;
	selp.b32 	%r82, %r81, %r6, %p14;
	max.s32 	%r83, %r82, 0;
	ld.global.f32 	%f39, [%rd11+28];
	add.s32 	%r84, %r83, %r14;
	cvt.u64.u32 	%rd26, %r84;
	add.s64 	%rd27, %rd2, %rd26;
	ld.global.u8 	%rs9, [%rd27];
	cvt.rn.f32.u16 	%f40, %rs9;
	fma.rn.f32 	%f69, %f39, %f40, %f38;
	add.s32 	%r125, %r125, 8;
	add.s32 	%r124, %r124, 8;
	add.s32 	%r123, %r123, 8;
	add.s32 	%r122, %r122, 8;
	setp.ne.s32 	%p15, %r124, 0;
	@%p15 bra 	$L__BB0_5;
	add.s32 	%r127, %r125, -3;
$L__BB0_7:
	setp.eq.s32 	%p16, %r9, 0;
	@%p16 bra 	$L__BB0_15;
	add.s32 	%r85, %r9, -1;
	setp.lt.u32 	%p17, %r85, 3;
	@%p17 bra 	$L__BB0_10;
	add.s32 	%r86, %r127, %r1;
	setp.lt.u32 	%p18, %r86, %r34;
	selp.b32 	%r87, %r86, %r6, %p18;
	max.s32 	%r88, %r87, 0;
	add.s32 	%r89, %r13, %r127;
	mul.wide.s32 	%rd28, %r89, 4;
	add.s64 	%rd29, %rd1, %rd28;
	ld.global.f32 	%f42, [%rd29];
	add.s32 	%r90, %r88, %r14;
	cvt.u64.u32 	%rd30, %r90;
	add.s64 	%rd31, %rd2, %rd30;
	ld.global.u8 	%rs10, [%rd31];
	cvt.rn.f32.u16 	%f43, %rs10;
	fma.rn.f32 	%f44, %f42, %f43, %f69;
	add.s32 	%r91, %r86, 1;
	setp.lt.u32 	%p19, %r91, %r34;
	selp.b32 	%r92, %r91, %r6, %p19;
	max.s32 	%r93, %r92, 0;
	ld.global.f32 	%f45, [%rd29+4];
	add.s32 	%r94, %r93, %r14;
	cvt.u64.u32 	%rd32, %r94;
	add.s64 	%rd33, %rd2, %rd32;
	ld.global.u8 	%rs11, [%rd33];
	cvt.rn.f32.u16 	%f46, %rs11;
	fma.rn.f32 	%f47, %f45, %f46, %f44;
	add.s32 	%r95, %r86, 2;
	setp.lt.u32 	%p20, %r95, %r34;
	selp.b32 	%r96, %r95, %r6, %p20;
	max.s32 	%r97, %r96, 0;
	ld.global.f32 	%f48, [%rd29+8];
	add.s32 	%r98, %r97, %r14;
	cvt.u64.u32 	%rd34, %r98;
	add.s64 	%rd35, %rd2, %rd34;
	ld.global.u8 	%rs12, [%rd35];
	cvt.rn.f32.u16 	%f49, %rs12;
	fma.rn.f32 	%f50, %f48, %f49, %f47;
	add.s32 	%r99, %r86, 3;
	setp.lt.u32 	%p21, %r99, %r34;
	selp.b32 	%r100, %r99, %r6, %p21;
	max.s32 	%r101, %r100, 0;
	ld.global.f32 	%f51, [%rd29+12];
	add.s32 	%r102, %r101, %r14;
	cvt.u64.u32 	%rd36, %r102;
	add.s64 	%rd37, %rd2, %rd36;
	ld.global.u8 	%rs13, [%rd37];
	cvt.rn.f32.u16 	%f52, %rs13;
	fma.rn.f32 	%f69, %f51, %f52, %f50;
	add.s32 	%r127, %r127, 4;
$L__BB0_10:
	add.s32 	%r104, %r8, 1;
	and.b32  	%r103, %r104, 3;
	setp.eq.s32 	%p22, %r103, 0;
	@%p22 bra 	$L__BB0_15;
	setp.eq.s32 	%p23, %r103, 1;
	@%p23 bra 	$L__BB0_13;
	add.s32 	%r105, %r127, %r1;
	setp.lt.u32 	%p24, %r105, %r34;
	selp.b32 	%r106, %r105, %r6, %p24;
	max.s32 	%r107, %r106, 0;
	add.s32 	%r108, %r13, %r127;
	mul.wide.s32 	%rd38, %r108, 4;
	add.s64 	%rd39, %rd1, %rd38;
	ld.global.f32 	%f54, [%rd39];
	add.s32 	%r109, %r107, %r14;
	cvt.u64.u32 	%rd40, %r109;
	add.s64 	%rd41, %rd2, %rd40;
	ld.global.u8 	%rs14, [%rd41];
	cvt.rn.f32.u16 	%f55, %rs14;
	fma.rn.f32 	%f56, %f54, %f55, %f69;
	add.s32 	%r110, %r105, 1;
	setp.lt.u32 	%p25, %r110, %r34;
	selp.b32 	%r111, %r110, %r6, %p25;
	max.s32 	%r112, %r111, 0;
	ld.global.f32 	%f57, [%rd39+4];
	add.s32 	%r113, %r112, %r14;
	cvt.u64.u32 	%rd42, %r113;
	add.s64 	%rd43, %rd2, %rd42;
	ld.global.u8 	%rs15, [%rd43];
	cvt.rn.f32.u16 	%f58, %rs15;
	fma.rn.f32 	%f69, %f57, %f58, %f56;
	add.s32 	%r127, %r127, 2;
$L__BB0_13:
	and.b32  	%r114, %r8, 1;
	setp.eq.b32 	%p26, %r114, 1;
	@%p26 bra 	$L__BB0_15;
	add.s32 	%r115, %r127, %r1;
	setp.lt.u32 	%p27, %r115, %r34;
	selp.b32 	%r116, %r115, %r6, %p27;
	max.s32 	%r117, %r116, 0;
	add.s32 	%r118, %r13, %r127;
	mul.wide.s32 	%rd44, %r118, 4;
	add.s64 	%rd45, %rd1, %rd44;
	ld.global.f32 	%f59, [%rd45];
	add.s32 	%r119, %r117, %r14;
	cvt.u64.u32 	%rd46, %r119;
	add.s64 	%rd47, %rd2, %rd46;
	ld.global.u8 	%rs16, [%rd47];
	cvt.rn.f32.u16 	%f60, %rs16;
	fma.rn.f32 	%f69, %f59, %f60, %f69;
$L__BB0_15:
	add.s32 	%r121, %r10, 1;
	setp.ne.s32 	%p28, %r10, %r7;
	@%p28 bra 	$L__BB0_3;
$L__BB0_16:
	cvt.rzi.u32.f32 	%r120, %f69;
	st.global.u8 	[%rd3], %r120;
$L__BB0_17:
	ret;

}
	// .globl	separateChannels
.visible .entry separateChannels(
	.param .u64 .ptr .align 1 separateChannels_param_0,
	.param .u32 separateChannels_param_1,
	.param .u32 separateChannels_param_2,
	.param .u64 .ptr .align 1 separateChannels_param_3,
	.param .u64 .ptr .align 1 separateChannels_param_4,
	.param .u64 .ptr .align 1 separateChannels_param_5
)
{
	.reg .pred 	%p<4>;
	.reg .b16 	%rs<4>;
	.reg .b32 	%r<14>;
	.reg .b64 	%rd<15>;

	ld.param.u64 	%rd1, [separateChannels_param_0];
	ld.param.u32 	%r2, [separateChannels_param_1];
	ld.param.u32 	%r4, [separateChannels_param_2];
	ld.param.u64 	%rd2, [separateChannels_param_3];
	ld.param.u64 	%rd3, [separateChannels_param_4];
	ld.param.u64 	%rd4, [separateChannels_param_5];
	mov.u32 	%r5, %ctaid.x;
	mov.u32 	%r6, %ntid.x;
	mov.u32 	%r7, %tid.x;
	mad.lo.s32 	%r8, %r5, %r6, %r7;
	mov.u32 	%r9, %ctaid.y;
	mov.u32 	%r10, %ntid.y;
	mov.u32 	%r11, %tid.y;
	mad.lo.s32 	%r12, %r9, %r10, %r11;
	mad.lo.s32 	%r1, %r4, %r12, %r8;
	setp.ge.u32 	%p1, %r8, %r4;
	setp.ge.u32 	%p2, %r12, %r2;
	or.pred  	%p3, %p1, %p2;
	@%p3 bra 	$L__BB1_2;
	cvta.to.global.u64 	%rd5, %rd1;
	cvta.to.global.u64 	%rd6, %rd2;
	cvta.to.global.u64 	%rd7, %rd3;
	cvta.to.global.u64 	%rd8, %rd4;
	cvt.u64.u32 	%rd9, %r1;
	mul.wide.u32 	%rd10, %r1, 3;
	add.s64 	%rd11, %rd5, %rd10;
	ld.global.u8 	%rs1, [%rd11];
	ld.global.u8 	%rs2, [%rd11+1];
	ld.global.u8 	%rs3, [%rd11+2];
	add.s64 	%rd12, %rd6, %rd9;
	st.global.u8 	[%rd12], %rs1;
	add.s64 	%rd13, %rd7, %rd9;
	st.global.u8 	[%rd13], %rs2;
	add.s64 	%rd14, %rd8, %rd9;
	st.global.u8 	[%rd14], %rs3;
$L__BB1_2:
	ret;

}
	// .globl	recombineChannels
.visible .entry recombineChannels(
	.param .u64 .ptr .align 1 recombineChannels_param_0,
	.param .u64 .ptr .align 1 recombineChannels_param_1,
	.param .u64 .ptr .align 1 recombineChannels_param_2,
	.param .u64 .ptr .align 1 recombineChannels_param_3,
	.param .u32 recombineChannels_param_4,
	.param .u32 recombineChannels_param_5
)
{
	.reg .pred 	%p<4>;
	.reg .b16 	%rs<4>;
	.reg .b32 	%r<14>;
	.reg .b64 	%rd<15>;

	ld.param.u64 	%rd1, [recombineChannels_param_0];
	ld.param.u64 	%rd2, [recombineChannels_param_1];
	ld.param.u64 	%rd3, [recombineChannels_param_2];
	ld.param.u64 	%rd4, [recombineChannels_param_3];
	ld.param.u32 	%r2, [recombineChannels_param_4];
	ld.param.u32 	%r4, [recombineChannels_param_5];
	mov.u32 	%r5, %ctaid.x;
	mov.u32 	%r6, %ntid.x;
	mov.u32 	%r7, %tid.x;
	mad.lo.s32 	%r8, %r5, %r6, %r7;
	mov.u32 	%r9, %ctaid.y;
	mov.u32 	%r10, %ntid.y;
	mov.u32 	%r11, %tid.y;
	mad.lo.s32 	%r12, %r9, %r10, %r11;
	mad.lo.s32 	%r1, %r4, %r12, %r8;
	setp.ge.u32 	%p1, %r8, %r4;
	setp.ge.u32 	%p2, %r12, %r2;
	or.pred  	%p3, %p1, %p2;
	@%p3 bra 	$L__BB2_2;
	cvta.to.global.u64 	%rd5, %rd1;
	cvta.to.global.u64 	%rd6, %rd2;
	cvta.to.global.u64 	%rd7, %rd3;
	cvta.to.global.u64 	%rd8, %rd4;
	cvt.u64.u32 	%rd9, %r1;
	add.s64 	%rd10, %rd5, %rd9;
	ld.global.u8 	%rs1, [%rd10];
	add.s64 	%rd11, %rd6, %rd9;
	ld.global.u8 	%rs2, [%rd11];
	add.s64 	%rd12, %rd7, %rd9;
	ld.global.u8 	%rs3, [%rd12];
	mul.wide.u32 	%rd13, %r1, 3;
	add.s64 	%rd14, %rd8, %rd13;
	st.global.u8 	[%rd14], %rs1;
	st.global.u8 	[%rd14+1], %rs2;
	st.global.u8 	[%rd14+2], %rs3;
$L__BB2_2:
	ret;

}


// ===== COMPILED SASS (sm_100) =====

	.target	sm_100

	.elftype	@"ET_EXEC"


//--------------------- .note.nv.tkinfo           --------------------------
	.section	.note.nv.tkinfo,"",@"SHT_NOTE"
	.sectionflags	@"SHF_NOTE_NV_TKINFO"
	.tkinfo
        /*0018*/ 	.word	0x00000002
        /*0030*/ 	.string	""
        /*0030*/ 	.string	"ptxas"
        /*0030*/ 	.string	"Cuda compilation tools, release 13.0, V13.0.88"
        /*0030*/ 	.string	"Build cuda_13.0.r13.0/compiler.36424714_0"
        /*0030*/ 	.string	"-arch sm_100 -m 64 "



//--------------------- .note.nv.cuinfo           --------------------------
	.section	.note.nv.cuinfo,"",@"SHT_NOTE"
	.sectionflags	@"SHF_NOTE_NV_CUINFO"
        /*0018*/ 	.short	0x0002
        /*001a*/ 	.short	0x0064
        /*001c*/ 	.short	0x0082
	.zero		2


//--------------------- .nv.info                  --------------------------
	.section	.nv.info,"",@"SHT_CUDA_INFO"
	.align	4


	//----- nvinfo : EIATTR_REGCOUNT
	.align		4
        /*0000*/ 	.byte	0x04, 0x2f
        /*0002*/ 	.short	(.L_1 - .L_0)
	.align		4
.L_0:
        /*0004*/ 	.word	index@(gaussian_blur)
        /*0008*/ 	.word	0x00000020


	//----- nvinfo : EIATTR_FRAME_SIZE
	.align		4
.L_1:
        /*000c*/ 	.byte	0x04, 0x11
        /*000e*/ 	.short	(.L_3 - .L_2)
	.align		4
.L_2:
        /*0010*/ 	.word	index@(gaussian_blur)
        /*0014*/ 	.word	0x00000000


	//----- nvinfo : EIATTR_REGCOUNT
	.align		4
.L_3:
        /*0018*/ 	.byte	0x04, 0x2f
        /*001a*/ 	.short	(.L_5 - .L_4)
	.align		4
.L_4:
        /*001c*/ 	.word	index@(separateChannels)
        /*0020*/ 	.word	0x00000012


	//----- nvinfo : EIATTR_FRAME_SIZE
	.align		4
.L_5:
        /*0024*/ 	.byte	0x04, 0x11
        /*0026*/ 	.short	(.L_7 - .L_6)
	.align		4
.L_6:
        /*0028*/ 	.word	index@(separateChannels)
        /*002c*/ 	.word	0x00000000


	//----- nvinfo : EIATTR_REGCOUNT
	.align		4
.L_7:
        /*0030*/ 	.byte	0x04, 0x2f
        /*0032*/ 	.short	(.L_9 - .L_8)
	.align		4
.L_8:
        /*0034*/ 	.word	index@(recombineChannels)
        /*0038*/ 	.word	0x0000000e


	//----- nvinfo : EIATTR_FRAME_SIZE
	.align		4
.L_9:
        /*003c*/ 	.byte	0x04, 0x11
        /*003e*/ 	.short	(.L_11 - .L_10)
	.align		4
.L_10:
        /*0040*/ 	.word	index@(recombineChannels)
        /*0044*/ 	.word	0x00000000


	//----- nvinfo : EIATTR_MIN_STACK_SIZE
	.align		4
.L_11:
        /*0048*/ 	.byte	0x04, 0x12
        /*004a*/ 	.short	(.L_13 - .L_12)
	.align		4
.L_12:
        /*004c*/ 	.word	index@(recombineChannels)
        /*0050*/ 	.word	0x00000000


	//----- nvinfo : EIATTR_MIN_STACK_SIZE
	.align		4
.L_13:
        /*0054*/ 	.byte	0x04, 0x12
        /*0056*/ 	.short	(.L_15 - .L_14)
	.align		4
.L_14:
        /*0058*/ 	.word	index@(separateChannels)
        /*005c*/ 	.word	0x00000000


	//----- nvinfo : EIATTR_MIN_STACK_SIZE
	.align		4
.L_15:
        /*0060*/ 	.byte	0x04, 0x12
        /*0062*/ 	.short	(.L_17 - .L_16)
	.align		4
.L_16:
        /*0064*/ 	.word	index@(gaussian_blur)
        /*0068*/ 	.word	0x00000000
.L_17:


//--------------------- .nv.compat                --------------------------
	.section	.nv.compat,"",@"SHT_CUDA_COMPAT_INFO"
	.align	4
        /*0000*/ 	.byte	0x02, 0x09, 0x00, 0x00, 0x02, 0x02, 0x01, 0x00, 0x02, 0x05, 0x05, 0x00, 0x03, 0x07, 0x01, 0x01
        /*0010*/ 	.byte	0x02, 0x03, 0x00, 0x00, 0x02, 0x06, 0x01, 0x00, 0x04, 0x0b, 0x08, 0x00, 0x09, 0x00, 0x00, 0x00
        /*0020*/ 	.byte	0x00, 0x00, 0x00, 0x00


//--------------------- .nv.info.recombineChannels --------------------------
	.section	.nv.info.recombineChannels,"",@"SHT_CUDA_INFO"
	.sectionflags	@""
	.align	4


	//----- nvinfo : EIATTR_CUDA_API_VERSION
	.align		4
        /*0000*/ 	.byte	0x04, 0x37
        /*0002*/ 	.short	(.L_19 - .L_18)
.L_18:
        /*0004*/ 	.word	0x00000082


	//----- nvinfo : EIATTR_KPARAM_INFO
	.align		4
.L_19:
        /*0008*/ 	.byte	0x04, 0x17
        /*000a*/ 	.short	(.L_21 - .L_20)
.L_20:
        /*000c*/ 	.word	0x00000000
        /*0010*/ 	.short	0x0005
        /*0012*/ 	.short	0x0024
        /*0014*/ 	.byte	0x00, 0xf0, 0x11, 0x00


	//----- nvinfo : EIATTR_KPARAM_INFO
	.align		4
.L_21:
        /*0018*/ 	.byte	0x04, 0x17
        /*001a*/ 	.short	(.L_23 - .L_22)
.L_22:
        /*001c*/ 	.word	0x00000000
        /*0020*/ 	.short	0x0004
        /*0022*/ 	.short	0x0020
        /*0024*/ 	.byte	0x00, 0xf0, 0x11, 0x00


	//----- nvinfo : EIATTR_KPARAM_INFO
	.align		4
.L_23:
        /*0028*/ 	.byte	0x04, 0x17
        /*002a*/ 	.short	(.L_25 - .L_24)
.L_24:
        /*002c*/ 	.word	0x00000000
        /*0030*/ 	.short	0x0003
        /*0032*/ 	.short	0x0018
        /*0034*/ 	.byte	0x00, 0xf5, 0x21, 0x00


	//----- nvinfo : EIATTR_KPARAM_INFO
	.align		4
.L_25:
        /*0038*/ 	.byte	0x04, 0x17
        /*003a*/ 	.short	(.L_27 - .L_26)
.L_26:
        /*003c*/ 	.word	0x00000000
        /*0040*/ 	.short	0x0002
        /*0042*/ 	.short	0x0010
        /*0044*/ 	.byte	0x00, 0xf5, 0x21, 0x00


	//----- nvinfo : EIATTR_KPARAM_INFO
	.align		4
.L_27:
        /*0048*/ 	.byte	0x04, 0x17
        /*004a*/ 	.short	(.L_29 - .L_28)
.L_28:
        /*004c*/ 	.word	0x00000000
        /*0050*/ 	.short	0x0001
        /*0052*/ 	.short	0x0008
        /*0054*/ 	.byte	0x00, 0xf5, 0x21, 0x00


	//----- nvinfo : EIATTR_KPARAM_INFO
	.align		4
.L_29:
        /*0058*/ 	.byte	0x04, 0x17
        /*005a*/ 	.short	(.L_31 - .L_30)
.L_30:
        /*005c*/ 	.word	0x00000000
        /*0060*/ 	.short	0x0000
        /*0062*/ 	.short	0x0000
        /*0064*/ 	.byte	0x00, 0xf5, 0x21, 0x00


	//----- nvinfo : EIATTR_SPARSE_MMA_MASK
	.align		4
.L_31:
        /*0068*/ 	.byte	0x03, 0x50
        /*006a*/ 	.short	0x0000


	//----- nvinfo : EIATTR_MAXREG_COUNT
	.align		4
        /*006c*/ 	.byte	0x03, 0x1b
        /*006e*/ 	.short	0x00ff


	//----- nvinfo : EIATTR_MERCURY_ISA_VERSION
	.align		4
        /*0070*/ 	.byte	0x03, 0x5f
        /*0072*/ 	.short	0x0101


	//----- nvinfo : EIATTR_VRC_CTA_INIT_COUNT
	.align		4
        /*0074*/ 	.byte	0x02, 0x4a
	.zero		1
	.zero		1


	//----- nvinfo : EIATTR_EXIT_INSTR_OFFSETS
	.align		4
        /*0078*/ 	.byte	0x04, 0x1c
        /*007a*/ 	.short	(.L_33 - .L_32)


	//   ....[0]....
.L_32:
        /*007c*/ 	.word	0x000000d0


	//   ....[1]....
        /*0080*/ 	.word	0x000001f0


	//----- nvinfo : EIATTR_CBANK_PARAM_SIZE
	.align		4
.L_33:
        /*0084*/ 	.byte	0x03, 0x19
        /*0086*/ 	.short	0x0028


	//----- nvinfo : EIATTR_PARAM_CBANK
	.align		4
        /*0088*/ 	.byte	0x04, 0x0a
        /*008a*/ 	.short	(.L_35 - .L_34)
	.align		4
.L_34:
        /*008c*/ 	.word	index@(.nv.constant0.recombineChannels)
        /*0090*/ 	.short	0x0380
        /*0092*/ 	.short	0x0028


	//----- nvinfo : EIATTR_SW_WAR
	.align		4
.L_35:
        /*0094*/ 	.byte	0x04, 0x36
        /*0096*/ 	.short	(.L_37 - .L_36)
.L_36:
        /*0098*/ 	.word	0x00000008
.L_37:


//--------------------- .nv.info.separateChannels --------------------------
	.section	.nv.info.separateChannels,"",@"SHT_CUDA_INFO"
	.sectionflags	@""
	.align	4


	//----- nvinfo : EIATTR_CUDA_API_VERSION
	.align		4
        /*0000*/ 	.byte	0x04, 0x37
        /*0002*/ 	.short	(.L_39 - .L_38)
.L_38:
        /*0004*/ 	.word	0x00000082


	//----- nvinfo : EIATTR_KPARAM_INFO
	.align		4
.L_39:
        /*0008*/ 	.byte	0x04, 0x17
        /*000a*/ 	.short	(.L_41 - .L_40)
.L_40:
        /*000c*/ 	.word	0x00000000
        /*0010*/ 	.short	0x0005
        /*0012*/ 	.short	0x0020
        /*0014*/ 	.byte	0x00, 0xf5, 0x21, 0x00


	//----- nvinfo : EIATTR_KPARAM_INFO
	.align		4
.L_41:
        /*0018*/ 	.byte	0x04, 0x17
        /*001a*/ 	.short	(.L_43 - .L_42)
.L_42:
        /*001c*/ 	.word	0x00000000
        /*0020*/ 	.short	0x0004
        /*0022*/ 	.short	0x0018
        /*0024*/ 	.byte	0x00, 0xf5, 0x21, 0x00


	//----- nvinfo : EIATTR_KPARAM_INFO
	.align		4
.L_43:
        /*0028*/ 	.byte	0x04, 0x17
        /*002a*/ 	.short	(.L_45 - .L_44)
.L_44:
        /*002c*/ 	.word	0x00000000
        /*0030*/ 	.short	0x0003
        /*0032*/ 	.short	0x0010
        /*0034*/ 	.byte	0x00, 0xf5, 0x21, 0x00


	//----- nvinfo : EIATTR_KPARAM_INFO
	.align		4
.L_45:
        /*0038*/ 	.byte	0x04, 0x17
        /*003a*/ 	.short	(.L_47 - .L_46)
.L_46:
        /*003c*/ 	.word	0x00000000
        /*0040*/ 	.short	0x0002
        /*0042*/ 	.short	0x000c
        /*0044*/ 	.byte	0x00, 0xf0, 0x11, 0x00


	//----- nvinfo : EIATTR_KPARAM_INFO
	.align		4
.L_47:
        /*0048*/ 	.byte	0x04, 0x17
        /*004a*/ 	.short	(.L_49 - .L_48)
.L_48:
        /*004c*/ 	.word	0x00000000
        /*0050*/ 	.short	0x0001
        /*0052*/ 	.short	0x0008
        /*0054*/ 	.byte	0x00, 0xf0, 0x11, 0x00


	//----- nvinfo : EIATTR_KPARAM_INFO
	.align		4
.L_49:
        /*0058*/ 	.byte	0x04, 0x17
        /*005a*/ 	.short	(.L_51 - .L_50)
.L_50:
        /*005c*/ 	.word	0x00000000
        /*0060*/ 	.short	0x0000
        /*0062*/ 	.short	0x0000
        /*0064*/ 	.byte	0x00, 0xf5, 0x21, 0x00


	//----- nvinfo : EIATTR_SPARSE_MMA_MASK
	.align		4
.L_51:
        /*0068*/ 	.byte	0x03, 0x50
        /*006a*/ 	.short	0x0000


	//----- nvinfo : EIATTR_MAXREG_COUNT
	.align		4
        /*006c*/ 	.byte	0x03, 0x1b
        /*006e*/ 	.short	0x00ff


	//----- nvinfo : EIATTR_MERCURY_ISA_VERSION
	.align		4
        /*0070*/ 	.byte	0x03, 0x5f
        /*0072*/ 	.short	0x0101


	//----- nvinfo : EIATTR_VRC_CTA_INIT_COUNT
	.align		4
        /*0074*/ 	.byte	0x02, 0x4a
	.zero		1
	.zero		1


	//----- nvinfo : EIATTR_EXIT_INSTR_OFFSETS
	.align		4
        /*0078*/ 	.byte	0x04, 0x1c
        /*007a*/ 	.short	(.L_53 - .L_52)


	//   ....[0]....
.L_52:
        /*007c*/ 	.word	0x000000d0


	//   ....[1]....
        /*0080*/ 	.word	0x000001f0


	//----- nvinfo : EIATTR_CBANK_PARAM_SIZE
	.align		4
.L_53:
        /*0084*/ 	.byte	0x03, 0x19
        /*0086*/ 	.short	0x0028


	//----- nvinfo : EIATTR_PARAM_CBANK
	.align		4
        /*0088*/ 	.byte	0x04, 0x0a
        /*008a*/ 	.short	(.L_55 - .L_54)
	.align		4
.L_54:
        /*008c*/ 	.word	index@(.nv.constant0.separateChannels)
        /*0090*/ 	.short	0x0380
        /*0092*/ 	.short	0x0028


	//----- nvinfo : EIATTR_SW_WAR
	.align		4
.L_55:
        /*0094*/ 	.byte	0x04, 0x36
        /*0096*/ 	.short	(.L_57 - .L_56)
.L_56:
        /*0098*/ 	.word	0x00000008
.L_57:


//--------------------- .nv.info.gaussian_blur    --------------------------
	.section	.nv.info.gaussian_blur,"",@"SHT_CUDA_INFO"
	.sectionflags	@""
	.align	4


	//----- nvinfo : EIATTR_CUDA_API_VERSION
	.align		4
        /*0000*/ 	.byte	0x04, 0x37
        /*0002*/ 	.short	(.L_59 - .L_58)
.L_58:
        /*0004*/ 	.word	0x00000082


	//----- nvinfo : EIATTR_KPARAM_INFO
	.align		4
.L_59:
        /*0008*/ 	.byte	0x04, 0x17
        /*000a*/ 	.short	(.L_61 - .L_60)
.L_60:
        /*000c*/ 	.word	0x00000000
        /*0010*/ 	.short	0x0005
        /*0012*/ 	.short	0x0020
        /*0014*/ 	.byte	0x00, 0xf0, 0x11, 0x00


	//----- nvinfo : EIATTR_KPARAM_INFO
	.align		4
.L_61:
        /*0018*/ 	.byte	0x04, 0x17
        /*001a*/ 	.short	(.L_63 - .L_62)
.L_62:
        /*001c*/ 	.word	0x00000000
        /*0020*/ 	.short	0x0004
        /*0022*/ 	.short	0x0018
        /*0024*/ 	.byte	0x00, 0xf5, 0x21, 0x00


	//----- nvinfo : EIATTR_KPARAM_INFO
	.align		4
.L_63:
        /*0028*/ 	.byte	0x04, 0x17
        /*002a*/ 	.short	(.L_65 - .L_64)
.L_64:
        /*002c*/ 	.word	0x00000000
        /*0030*/ 	.short	0x0003
        /*0032*/ 	.short	0x0014
        /*0034*/ 	.byte	0x00, 0xf0, 0x11, 0x00


	//----- nvinfo : EIATTR_KPARAM_INFO
	.align		4
.L_65:
        /*0038*/ 	.byte	0x04, 0x17
        /*003a*/ 	.short	(.L_67 - .L_66)
.L_66:
        /*003c*/ 	.word	0x00000000
        /*0040*/ 	.short	0x0002
        /*0042*/ 	.short	0x0010
        /*0044*/ 	.byte	0x00, 0xf0, 0x11, 0x00


	//----- nvinfo : EIATTR_KPARAM_INFO
	.align		4
.L_67:
        /*0048*/ 	.byte	0x04, 0x17
        /*004a*/ 	.short	(.L_69 - .L_68)
.L_68:
        /*004c*/ 	.word	0x00000000
        /*0050*/ 	.short	0x0001
        /*0052*/ 	.short	0x0008
        /*0054*/ 	.byte	0x00, 0xf5, 0x21, 0x00


	//----- nvinfo : EIATTR_KPARAM_INFO
	.align		4
.L_69:
        /*0058*/ 	.byte	0x04, 0x17
        /*005a*/ 	.short	(.L_71 - .L_70)
.L_70:
        /*005c*/ 	.word	0x00000000
        /*0060*/ 	.short	0x0000
        /*0062*/ 	.short	0x0000
        /*0064*/ 	.byte	0x00, 0xf5, 0x21, 0x00


	//----- nvinfo : EIATTR_SPARSE_MMA_MASK
	.align		4
.L_71:
        /*0068*/ 	.byte	0x03, 0x50
        /*006a*/ 	.short	0x0000


	//----- nvinfo : EIATTR_MAXREG_COUNT
	.align		4
        /*006c*/ 	.byte	0x03, 0x1b
        /*006e*/ 	.short	0x00ff


	//----- nvinfo : EIATTR_MERCURY_ISA_VERSION
	.align		4
        /*0070*/ 	.byte	0x03, 0x5f
        /*0072*/ 	.short	0x0101


	//----- nvinfo : EIATTR_VRC_CTA_INIT_COUNT
	.align		4
        /*0074*/ 	.byte	0x02, 0x4a
	.zero		1
	.zero		1


	//----- nvinfo : EIATTR_EXIT_INSTR_OFFSETS
	.align		4
        /*0078*/ 	.byte	0x04, 0x1c
        /*007a*/ 	.short	(.L_73 - .L_72)


	//   ....[0]....
.L_72:
        /*007c*/ 	.word	0x000000c0


	//   ....[1]....
        /*0080*/ 	.word	0x00001090


	//----- nvinfo : EIATTR_CBANK_PARAM_SIZE
	.align		4
.L_73:
        /*0084*/ 	.byte	0x03, 0x19
        /*0086*/ 	.short	0x0024


	//----- nvinfo : EIATTR_PARAM_CBANK
	.align		4
        /*0088*/ 	.byte	0x04, 0x0a
        /*008a*/ 	.short	(.L_75 - .L_74)
	.align		4
.L_74:
        /*008c*/ 	.word	index@(.nv.constant0.gaussian_blur)
        /*0090*/ 	.short	0x0380
        /*0092*/ 	.short	0x0024


	//----- nvinfo : EIATTR_SW_WAR
	.align		4
.L_75:
        /*0094*/ 	.byte	0x04, 0x36
        /*0096*/ 	.short	(.L_77 - .L_76)
.L_76:
        /*0098*/ 	.word	0x00000008
.L_77:


//--------------------- .nv.callgraph             --------------------------
	.section	.nv.callgraph,"",@"SHT_CUDA_CALLGRAPH"
	.align	4
	.sectionentsize	8
	.align		4
        /*0000*/ 	.word	0x00000000
	.align		4
        /*0004*/ 	.word	0xffffffff
	.align		4
        /*0008*/ 	.word	0x00000000
	.align		4
        /*000c*/ 	.word	0xfffffffe
	.align		4
        /*0010*/ 	.word	0x00000000
	.align		4
        /*0014*/ 	.word	0xfffffffd
	.align		4
        /*0018*/ 	.word	0x00000000
	.align		4
        /*001c*/ 	.word	0xfffffffc


//--------------------- .text.recombineChannels   --------------------------
	.section	.text.recombineChannels,"ax",@progbits
	.align	128
        .global         recombineChannels
        .type           recombineChannels,@function
        .size           recombineChannels,(.L_x_10 - recombineChannels)
        .other          recombineChannels,@"STO_CUDA_ENTRY STV_DEFAULT"
recombineChannels:
.text.recombineChannels:
[----:B------:R-:W-:Y:S01]  /*0000*/  LDC R1, c[0x0][0x37c] ;  /* 0x0000df00ff017b82 */ /* 0x000fe20000000800 */
[----:B------:R-:W0:Y:S07]  /*0010*/  S2R R2, SR_TID.Y ;  /* 0x0000000000027919 */ /* 0x000e2e0000002200 */
[----:B------:R-:W1:Y:S01]  /*0020*/  LDC R0, c[0x0][0x360] ;  /* 0x0000d800ff007b82 */ /* 0x000e620000000800 */
[----:B------:R-:W2:Y:S01]  /*0030*/  LDCU.64 UR6, c[0x0][0x3a0] ;  /* 0x00007400ff0677ac */ /* 0x000ea20008000a00 */
[----:B------:R-:W1:Y:S06]  /*0040*/  S2R R5, SR_TID.X ;  /* 0x0000000000057919 */ /* 0x000e6c0000002100 */
[----:B------:R-:W0:Y:S08]  /*0050*/  S2UR UR5, SR_CTAID.Y ;  /* 0x00000000000579c3 */ /* 0x000e300000002600 */
[----:B------:R-:W0:Y:S08]  /*0060*/  LDC R3, c[0x0][0x364] ;  /* 0x0000d900ff037b82 */ /* 0x000e300000000800 */
[----:B------:R-:W1:Y:S01]  /*0070*/  S2UR UR4, SR_CTAID.X ;  /* 0x00000000000479c3 */ /* 0x000e620000002500 */
[----:B0-----:R-:W-:-:S05]  /*0080*/  IMAD R3, R3, UR5, R2 ;  /* 0x0000000503037c24 */ /* 0x001fca000f8e0202 */
[----:B--2---:R-:W-:Y:S01]  /*0090*/  ISETP.GE.U32.AND P0, PT, R3, UR6, PT ;  /* 0x0000000603007c0c */ /* 0x004fe2000bf06070 */
[----:B-1----:R-:W-:-:S04]  /*00a0*/  IMAD R0, R0, UR4, R5 ;  /* 0x0000000400007c24 */ /* 0x002fc8000f8e0205 */
[----:B------:R-:W-:Y:S01]  /*00b0*/  IMAD R11, R3, UR7, R0 ;  /* 0x00000007030b7c24 */ /* 0x000fe2000f8e0200 */
[----:B------:R-:W-:-:S13]  /*00c0*/  ISETP.GE.U32.OR P0, PT, R0, UR7, P0 ;  /* 0x0000000700007c0c */ /* 0x000fda0008706470 */
[----:B------:R-:W-:Y:S05]  /*00d0*/  @P0 EXIT ;  /* 0x000000000000094d */ /* 0x000fea0003800000 */
[----:B------:R-:W0:Y:S01]  /*00e0*/  LDCU.128 UR8, c[0x0][0x380] ;  /* 0x00007000ff0877ac */ /* 0x000e220008000c00 */
[----:B------:R-:W1:Y:S01]  /*00f0*/  LDC.64 R2, c[0x0][0x398] ;  /* 0x0000e600ff027b82 */ /* 0x000e620000000a00 */
[----:B------:R-:W2:Y:S01]  /*0100*/  LDCU.64 UR6, c[0x0][0x390] ;  /* 0x00007200ff0677ac */ /* 0x000ea20008000a00 */
[----:B------:R-:W3:Y:S01]  /*0110*/  LDCU.64 UR4, c[0x0][0x358] ;  /* 0x00006b00ff0477ac */ /* 0x000ee20008000a00 */
[C---:B0-----:R-:W-:Y:S02]  /*0120*/  IADD3 R4, P0, PT, R11.reuse, UR8, RZ ;  /* 0x000000080b047c10 */ /* 0x041fe4000ff1e0ff */
[C---:B------:R-:W-:Y:S02]  /*0130*/  IADD3 R6, P1, PT, R11.reuse, UR10, RZ ;  /* 0x0000000a0b067c10 */ /* 0x040fe4000ff3e0ff */
[----:B--2---:R-:W-:Y:S01]  /*0140*/  IADD3 R8, P2, PT, R11, UR6, RZ ;  /* 0x000000060b087c10 */ /* 0x004fe2000ff5e0ff */
[----:B------:R-:W-:Y:S01]  /*0150*/  IMAD.X R5, RZ, RZ, UR9, P0 ;  /* 0x00000009ff057e24 */ /* 0x000fe200080e06ff */
[----:B------:R-:W-:-:S03]  /*0160*/  IADD3.X R7, PT, PT, RZ, UR11, RZ, P1, !PT ;  /* 0x0000000bff077c10 */ /* 0x000fc60008ffe4ff */
[----:B------:R-:W-:Y:S02]  /*0170*/  IMAD.X R9, RZ, RZ, UR7, P2 ;  /* 0x00000007ff097e24 */ /* 0x000fe400090e06ff */
[----:B---3--:R-:W2:Y:S04]  /*0180*/  LDG.E.U8 R5, desc[UR4][R4.64] ;  /* 0x0000000404057981 */ /* 0x008ea8000c1e1100 */
[----:B------:R-:W3:Y:S04]  /*0190*/  LDG.E.U8 R7, desc[UR4][R6.64] ;  /* 0x0000000406077981 */ /* 0x000ee8000c1e1100 */
[----:B------:R-:W4:Y:S01]  /*01a0*/  LDG.E.U8 R9, desc[UR4][R8.64] ;  /* 0x0000000408097981 */ /* 0x000f22000c1e1100 */
[----:B-1----:R-:W-:-:S05]  /*01b0*/  IMAD.WIDE.U32 R2, R11, 0x3, R2 ;  /* 0x000000030b027825 */ /* 0x002fca00078e0002 */
[----:B--2---:R-:W-:Y:S04]  /*01c0*/  STG.E.U8 desc[UR4][R2.64], R5 ;  /* 0x0000000502007986 */ /* 0x004fe8000c101104 */
[----:B---3--:R-:W-:Y:S04]  /*01d0*/  STG.E.U8 desc[UR4][R2.64+0x1], R7 ;  /* 0x0000010702007986 */ /* 0x008fe8000c101104 */
[----:B----4-:R-:W-:Y:S01]  /*01e0*/  STG.E.U8 desc[UR4][R2.64+0x2], R9 ;  /* 0x0000020902007986 */ /* 0x010fe2000c101104 */
[----:B------:R-:W-:Y:S05]  /*01f0*/  EXIT ;  /* 0x000000000000794d */ /* 0x000fea0003800000 */
.L_x_0:
[----:B------:R-:W-:-:S00]  /*0200*/  BRA `(.L_x_0) ;  /* 0xfffffffc00fc7947 */ /* 0x000fc0000383ffff */
[----:B------:R-:W-:-:S00]  /*0210*/  NOP ;  /* 0x0000000000007918 */ /* 0x000fc00000000000 */
        /* <DEDUP_REMOVED lines=14> */
.L_x_10:


//--------------------- .text.separateChannels    --------------------------
	.section	.text.separateChannels,"ax",@progbits
	.align	128
        .global         separateChannels
        .type           separateChannels,@function
        .size           separateChannels,(.L_x_11 - separateChannels)
        .other          separateChannels,@"STO_CUDA_ENTRY STV_DEFAULT"
separateChannels:
.text.separateChannels:
        /* <DEDUP_REMOVED lines=14> */
[----:B------:R-:W0:Y:S01]  /*00e0*/  LDC.64 R2, c[0x0][0x380] ;  /* 0x0000e000ff027b82 */ /* 0x000e220000000a00 */
[----:B------:R-:W1:Y:S01]  /*00f0*/  LDCU.64 UR4, c[0x0][0x358] ;  /* 0x00006b00ff0477ac */ /* 0x000e620008000a00 */
[----:B------:R-:W2:Y:S01]  /*0100*/  LDCU.128 UR8, c[0x0][0x390] ;  /* 0x00007200ff0877ac */ /* 0x000ea20008000c00 */
[----:B------:R-:W3:Y:S01]  /*0110*/  LDCU.64 UR6, c[0x0][0x3a0] ;  /* 0x00007400ff0677ac */ /* 0x000ee20008000a00 */
[----:B0-----:R-:W-:-:S05]  /*0120*/  IMAD.WIDE.U32 R2, R9, 0x3, R2 ;  /* 0x0000000309027825 */ /* 0x001fca00078e0002 */
[----:B-1----:R-:W4:Y:S04]  /*0130*/  LDG.E.U8 R11, desc[UR4][R2.64] ;  /* 0x00000004020b7981 */ /* 0x002f28000c1e1100 */
[----:B------:R-:W5:Y:S04]  /*0140*/  LDG.E.U8 R13, desc[UR4][R2.64+0x1] ;  /* 0x00000104020d7981 */ /* 0x000f68000c1e1100 */
[----:B------:R-:W5:Y:S01]  /*0150*/  LDG.E.U8 R15, desc[UR4][R2.64+0x2] ;  /* 0x00000204020f7981 */ /* 0x000f62000c1e1100 */
[C---:B--2---:R-:W-:Y:S02]  /*0160*/  IADD3 R4, P0, PT, R9.reuse, UR8, RZ ;  /* 0x0000000809047c10 */ /* 0x044fe4000ff1e0ff */
[----:B------:R-:W-:-:S02]  /*0170*/  IADD3 R6, P1, PT, R9, UR10, RZ ;  /* 0x0000000a09067c10 */ /* 0x000fc4000ff3e0ff */
[----:B---3--:R-:W-:Y:S01]  /*0180*/  IADD3 R8, P2, PT, R9, UR6, RZ ;  /* 0x0000000609087c10 */ /* 0x008fe2000ff5e0ff */
[----:B------:R-:W-:Y:S01]  /*0190*/  IMAD.X R5, RZ, RZ, UR9, P0 ;  /* 0x00000009ff057e24 */ /* 0x000fe200080e06ff */
[----:B------:R-:W-:-:S03]  /*01a0*/  IADD3.X R7, PT, PT, RZ, UR11, RZ, P1, !PT ;  /* 0x0000000bff077c10 */ /* 0x000fc60008ffe4ff */
[----:B------:R-:W-:Y:S01]  /*01b0*/  IMAD.X R9, RZ, RZ, UR7, P2 ;  /* 0x00000007ff097e24 */ /* 0x000fe200090e06ff */
[----:B----4-:R-:W-:Y:S04]  /*01c0*/  STG.E.U8 desc[UR4][R4.64], R11 ;  /* 0x0000000b04007986 */ /* 0x010fe8000c101104 */
[----:B-----5:R-:W-:Y:S04]  /*01d0*/  STG.E.U8 desc[UR4][R6.64], R13 ;  /* 0x0000000d06007986 */ /* 0x020fe8000c101104 */
[----:B------:R-:W-:Y:S01]  /*01e0*/  STG.E.U8 desc[UR4][R8.64], R15 ;  /* 0x0000000f08007986 */ /* 0x000fe2000c101104 */
[----:B------:R-:W-:Y:S05]  /*01f0*/  EXIT ;  /* 0x000000000000794d */ /* 0x000fea0003800000 */
.L_x_1:
        /* <DEDUP_REMOVED lines=16> */
.L_x_11:


//--------------------- .text.gaussian_blur       --------------------------
	.section	.text.gaussian_blur,"ax",@progbits
	.align	128
        .global         gaussian_blur
        .type           gaussian_blur,@function
        .size           gaussian_blur,(.L_x_12 - gaussian_blur)
        .other          gaussian_blur,@"STO_CUDA_ENTRY STV_DEFAULT"
gaussian_blur:
.text.gaussian_blur:
        /* <DEDUP_REMOVED lines=10> */
[----:B-1----:R-:W-:-:S05]  /*00a0*/  IMAD R3, R3, UR4, R2 ;  /* 0x0000000403037c24 */ /* 0x002fca000f8e0202 */
[----:B------:R-:W-:-:S13]  /*00b0*/  ISETP.GE.U32.OR P0, PT, R3, UR9, P0 ;  /* 0x0000000903007c0c */ /* 0x000fda0008706470 */
[----:B------:R-:W-:Y:S05]  /*00c0*/  @P0 EXIT ;  /* 0x000000000000094d */ /* 0x000fea0003800000 */
[----:B------:R-:W0:Y:S01]  /*00d0*/  LDCU.128 UR12, c[0x0][0x380] ;  /* 0x00007000ff0c77ac */ /* 0x000e220008000c00 */
[----:B------:R-:W-:Y:S01]  /*00e0*/  IMAD R12, R0, UR9, R3 ;  /* 0x00000009000c7c24 */ /* 0x000fe2000f8e0203 */
[----:B------:R-:W1:Y:S01]  /*00f0*/  LDC R2, c[0x0][0x3a0] ;  /* 0x0000e800ff027b82 */ /* 0x000e620000000800 */
[----:B------:R-:W2:Y:S03]  /*0100*/  LDCU.64 UR6, c[0x0][0x358] ;  /* 0x00006b00ff0677ac */ /* 0x000ea60008000a00 */
[----:B0-----:R-:W-:-:S05]  /*0110*/  IADD3 R4, P0, PT, R12, UR12, RZ ;  /* 0x0000000c0c047c10 */ /* 0x001fca000ff1e0ff */
[----:B------:R-:W-:-:S06]  /*0120*/  IMAD.X R5, RZ, RZ, UR13, P0 ;  /* 0x0000000dff057e24 */ /* 0x000fcc00080e06ff */
[----:B--2---:R-:W2:Y:S01]  /*0130*/  LDG.E.U8 R5, desc[UR6][R4.64] ;  /* 0x0000000604057981 */ /* 0x004ea2000c1e1100 */
[----:B------:R-:W-:Y:S01]  /*0140*/  IADD3 R12, P0, PT, R12, UR14, RZ ;  /* 0x0000000e0c0c7c10 */ /* 0x000fe2000ff1e0ff */
[----:B------:R-:W-:-:S04]  /*0150*/  IMAD.MOV.U32 R19, RZ, RZ, RZ ;  /* 0x000000ffff137224 */ /* 0x000fc800078e00ff */
[----:B------:R-:W-:Y:S01]  /*0160*/  IMAD.X R13, RZ, RZ, UR15, P0 ;  /* 0x0000000fff0d7e24 */ /* 0x000fe200080e06ff */
[C---:B-1----:R-:W-:Y:S02]  /*0170*/  ISETP.GE.AND P0, PT, R2.reuse, -0x1, PT ;  /* 0xffffffff0200780c */ /* 0x042fe40003f06270 */
[----:B------:R-:W-:Y:S02]  /*0180*/  LEA.HI R2, R2, R2, RZ, 0x1 ;  /* 0x0000000202027211 */ /* 0x000fe400078f08ff */
[----:B--2---:R0:W-:Y:S09]  /*0190*/  STG.E.U8 desc[UR6][R12.64], R5 ;  /* 0x000000050c007986 */ /* 0x0041f2000c101106 */
[----:B------:R-:W-:Y:S05]  /*01a0*/  @!P0 BRA `(.L_x_2) ;  /* 0x0000000c00b08947 */ /* 0x000fea0003800000 */
[----:B------:R-:W-:Y:S01]  /*01b0*/  SHF.R.S32.HI R4, RZ, 0x1, R2 ;  /* 0x00000001ff047819 */ /* 0x000fe20000011402 */
[----:B------:R-:W-:Y:S01]  /*01c0*/  IMAD.MOV.U32 R19, RZ, RZ, RZ ;  /* 0x000000ffff137224 */ /* 0x000fe200078e00ff */
[----:B------:R-:W-:Y:S02]  /*01d0*/  UIADD3 UR4, UPT, UPT, UR8, -0x1, URZ ;  /* 0xffffffff08047890 */ /* 0x000fe4000fffe0ff */
[----:B0-----:R-:W-:Y:S01]  /*01e0*/  IABS R5, R4 ;  /* 0x0000000400057213 */ /* 0x001fe20000000000 */
[----:B------:R-:W-:Y:S01]  /*01f0*/  IMAD.MOV R7, RZ, RZ, -R4 ;  /* 0x000000ffff077224 */ /* 0x000fe200078e0a04 */
[----:B------:R-:W-:-:S03]  /*0200*/  UIADD3 UR5, UPT, UPT, UR9, -0x1, URZ ;  /* 0xffffffff09057890 */ /* 0x000fc6000fffe0ff */
[----:B------:R-:W-:-:S04]  /*0210*/  IMAD.IADD R5, R4, 0x1, R5 ;  /* 0x0000000104057824 */ /* 0x000fc800078e0205 */
[----:B------:R-:W-:-:S05]  /*0220*/  VIADD R6, R5, 0x1 ;  /* 0x0000000105067836 */ /* 0x000fca0000000000 */
[----:B------:R-:W-:-:S07]  /*0230*/  LOP3.LUT R6, R6, 0x7, RZ, 0xc0, !PT ;  /* 0x0000000706067812 */ /* 0x000fce00078ec0ff */
.L_x_8:
[----:B------:R-:W0:Y:S01]  /*0240*/  LDCU UR10, c[0x0][0x390] ;  /* 0x00007200ff0a77ac */ /* 0x000e220008000800 */
[----:B------:R-:W-:Y:S01]  /*0250*/  ISETP.GE.U32.AND P2, PT, R5, 0x7, PT ;  /* 0x000000070500780c */ /* 0x000fe20003f46070 */
[--C-:B------:R-:W-:Y:S01]  /*0260*/  IMAD.IADD R2, R0, 0x1, R7.reuse ;  /* 0x0000000100027824 */ /* 0x100fe200078e0207 */
[----:B------:R-:W-:Y:S01]  /*0270*/  IABS R10, R4 ;  /* 0x00000004000a7213 */ /* 0x000fe20000000000 */
[----:B------:R-:W1:Y:S01]  /*0280*/  LDCU UR11, c[0x0][0x3a0] ;  /* 0x00007400ff0b77ac */ /* 0x000e620008000800 */
[----:B------:R-:W-:Y:S02]  /*0290*/  IMAD.IADD R8, R4, 0x1, R7 ;  /* 0x0000000104087824 */ /* 0x000fe400078e0207 */
[C---:B------:R-:W-:Y:S01]  /*02a0*/  ISETP.NE.AND P0, PT, R7.reuse, R10, PT ;  /* 0x0000000a0700720c */ /* 0x040fe20003f05270 */
[----:B------:R-:W-:Y:S01]  /*02b0*/  VIADD R7, R7, 0x1 ;  /* 0x0000000107077836 */ /* 0x000fe20000000000 */
[----:B0-----:R-:W-:Y:S01]  /*02c0*/  ISETP.GE.U32.AND P1, PT, R2, UR10, PT ;  /* 0x0000000a02007c0c */ /* 0x001fe2000bf26070 */
[----:B-1----:R-:W-:-:S03]  /*02d0*/  IMAD R11, R8, UR11, RZ ;  /* 0x0000000b080b7c24 */ /* 0x002fc6000f8e02ff */
[----:B------:R-:W-:Y:S01]  /*02e0*/  SEL R9, R2, UR4, !P1 ;  /* 0x0000000402097c07 */ /* 0x000fe2000c800000 */
[----:B------:R-:W-:Y:S02]  /*02f0*/  IMAD.MOV R2, RZ, RZ, -R4 ;  /* 0x000000ffff027224 */ /* 0x000fe400078e0a04 */
[----:B------:R-:W-:Y:S01]  /*0300*/  IMAD.IADD R8, R4, 0x1, R11 ;  /* 0x0000000104087824 */ /* 0x000fe200078e020b */
[----:B------:R-:W-:Y:S01]  /*0310*/  VIMNMX R9, PT, PT, RZ, R9, !PT ;  /* 0x00000009ff097248 */ /* 0x000fe20007fe0100 */
[----:B------:R-:W-:Y:S06]  /*0320*/  @!P2 BRA `(.L_x_3) ;  /* 0x0000000400a0a947 */ /* 0x000fec0003800000 */
[----:B------:R-:W0:Y:S01]  /*0330*/  LDC.64 R14, c[0x0][0x398] ;  /* 0x0000e600ff0e7b82 */ /* 0x000e220000000a00 */
[----:B------:R-:W-:Y:S01]  /*0340*/  VIADD R16, R5, 0x1 ;  /* 0x0000000105107836 */ /* 0x000fe20000000000 */
[----:B------:R-:W-:Y:S01]  /*0350*/  IADD3 R20, PT, PT, -R4, 0x3, RZ ;  /* 0x0000000304147810 */ /* 0x000fe20007ffe1ff */
[----:B------:R-:W-:Y:S01]  /*0360*/  IMAD.MOV.U32 R2, RZ, RZ, R11 ;  /* 0x000000ffff027224 */ /* 0x000fe200078e000b */
[----:B------:R-:W1:Y:S01]  /*0370*/  LDCU UR10, c[0x0][0x394] ;  /* 0x00007280ff0a77ac */ /* 0x000e620008000800 */
[----:B------:R-:W-:Y:S01]  /*0380*/  IMAD.IADD R10, R3, 0x1, -R4 ;  /* 0x00000001030a7824 */ /* 0x000fe200078e0a04 */
[----:B------:R-:W-:Y:S01]  /*0390*/  LOP3.LUT R16, R16, 0xfffffff8, RZ, 0xc0, !PT ;  /* 0xfffffff810107812 */ /* 0x000fe200078ec0ff */
[----:B------:R-:W2:Y:S04]  /*03a0*/  LDCU.64 UR12, c[0x0][0x380] ;  /* 0x00007000ff0c77ac */ /* 0x000ea80008000a00 */
[----:B------:R-:W-:-:S07]  /*03b0*/  IMAD.MOV R11, RZ, RZ, -R16 ;  /* 0x000000ffff0b7224 */ /* 0x000fce00078e0a10 */
.L_x_4:
[----:B-1----:R-:W-:Y:S01]  /*03c0*/  ISETP.GE.U32.AND P1, PT, R10, UR10, PT ;  /* 0x0000000a0a007c0c */ /* 0x002fe2000bf26070 */
[----:B0-----:R-:W-:-:S03]  /*03d0*/  IMAD.WIDE R26, R2, 0x4, R14 ;  /* 0x00000004021a7825 */ /* 0x001fc600078e020e */
[----:B------:R-:W-:Y:S02]  /*03e0*/  SEL R16, R10, UR5, !P1 ;  /* 0x000000050a107c07 */ /* 0x000fe4000c800000 */
[----:B------:R-:W3:Y:S02]  /*03f0*/  LDG.E R24, desc[UR6][R26.64] ;  /* 0x000000061a187981 */ /* 0x000ee4000c1e1900 */
[----:B------:R-:W-:-:S05]  /*0400*/  VIMNMX R16, PT, PT, RZ, R16, !PT ;  /* 0x00000010ff107248 */ /* 0x000fca0007fe0100 */
[----:B------:R-:W-:-:S05]  /*0410*/  IMAD R16, R9, UR10, R16 ;  /* 0x0000000a09107c24 */ /* 0x000fca000f8e0210 */
[----:B--2---:R-:W-:-:S05]  /*0420*/  IADD3 R16, P1, PT, R16, UR12, RZ ;  /* 0x0000000c10107c10 */ /* 0x004fca000ff3e0ff */
[----:B------:R-:W-:-:S05]  /*0430*/  IMAD.X R17, RZ, RZ, UR13, P1 ;  /* 0x0000000dff117e24 */ /* 0x000fca00088e06ff */
[----:B------:R-:W2:Y:S01]  /*0440*/  LDG.E.U8 R16, desc[UR6][R16.64] ;  /* 0x0000000610107981 */ /* 0x000ea2000c1e1100 */
[----:B------:R-:W-:-:S05]  /*0450*/  VIADD R18, R10, 0x1 ;  /* 0x000000010a127836 */ /* 0x000fca0000000000 */
[----:B------:R-:W-:-:S04]  /*0460*/  ISETP.GE.U32.AND P1, PT, R18, UR10, PT ;  /* 0x0000000a12007c0c */ /* 0x000fc8000bf26070 */
[----:B------:R-:W-:-:S04]  /*0470*/  SEL R18, R18, UR5, !P1 ;  /* 0x0000000512127c07 */ /* 0x000fc8000c800000 */
[----:B------:R-:W-:Y:S01]  /*0480*/  VIMNMX R18, PT, PT, RZ, R18, !PT ;  /* 0x00000012ff127248 */ /* 0x000fe20007fe0100 */
[----:B------:R-:W-:-:S04]  /*0490*/  VIADD R21, R10, 0x2 ;  /* 0x000000020a157836 */ /* 0x000fc80000000000 */
[----:B------:R-:W-:Y:S01]  /*04a0*/  IMAD R18, R9, UR10, R18 ;  /* 0x0000000a09127c24 */ /* 0x000fe2000f8e0212 */
[----:B------:R-:W-:-:S04]  /*04b0*/  ISETP.GE.U32.AND P1, PT, R21, UR10, PT ;  /* 0x0000000a15007c0c */ /* 0x000fc8000bf26070 */
[----:B------:R-:W-:Y:S01]  /*04c0*/  IADD3 R22, P2, PT, R18, UR12, RZ ;  /* 0x0000000c12167c10 */ /* 0x000fe2000ff5e0ff */
[----:B------:R-:W-:Y:S01]  /*04d0*/  VIADD R25, R10, 0x3 ;  /* 0x000000030a197836 */ /* 0x000fe20000000000 */
[----:B------:R-:W-:-:S03]  /*04e0*/  SEL R21, R21, UR5, !P1 ;  /* 0x0000000515157c07 */ /* 0x000fc6000c800000 */
[----:B------:R-:W-:Y:S01]  /*04f0*/  IMAD.X R23, RZ, RZ, UR13, P2 ;  /* 0x0000000dff177e24 */ /* 0x000fe200090e06ff */
[C---:B------:R-:W-:Y:S02]  /*0500*/  ISETP.GE.U32.AND P1, PT, R25.reuse, UR10, PT ;  /* 0x0000000a19007c0c */ /* 0x040fe4000bf26070 */
[----:B------:R-:W-:Y:S02]  /*0510*/  VIMNMX R18, PT, PT, RZ, R21, !PT ;  /* 0x00000015ff127248 */ /* 0x000fe40007fe0100 */
[----:B------:R-:W4:Y:S01]  /*0520*/  LDG.E.U8 R22, desc[UR6][R22.64] ;  /* 0x0000000616167981 */ /* 0x000f22000c1e1100 */
[----:B------:R-:W-:-:S03]  /*0530*/  SEL R25, R25, UR5, !P1 ;  /* 0x0000000519197c07 */ /* 0x000fc6000c800000 */
[----:B------:R-:W5:Y:S01]  /*0540*/  LDG.E R21, desc[UR6][R26.64+0x4] ;  /* 0x000004061a157981 */ /* 0x000f62000c1e1900 */
[C---:B------:R-:W-:Y:S01]  /*0550*/  IMAD R18, R9.reuse, UR10, R18 ;  /* 0x0000000a09127c24 */ /* 0x040fe2000f8e0212 */
[----:B------:R-:W-:Y:S02]  /*0560*/  VIMNMX R28, PT, PT, RZ, R25, !PT ;  /* 0x00000019ff1c7248 */ /* 0x000fe40007fe0100 */
[----:B------:R-:W5:Y:S02]  /*0570*/  LDG.E R25, desc[UR6][R26.64+0x8] ;  /* 0x000008061a197981 */ /* 0x000f64000c1e1900 */
[----:B------:R-:W-:Y:S01]  /*0580*/  IADD3 R18, P1, PT, R18, UR12, RZ ;  /* 0x0000000c12127c10 */ /* 0x000fe2000ff3e0ff */
[----:B------:R-:W-:Y:S01]  /*0590*/  IMAD R28, R9, UR10, R28 ;  /* 0x0000000a091c7c24 */ /* 0x000fe2000f8e021c */
[----:B------:R-:W5:Y:S01]  /*05a0*/  LDG.E R23, desc[UR6][R26.64+0xc] ;  /* 0x00000c061a177981 */ /* 0x000f62000c1e1900 */
[----:B--2---:R-:W-:-:S05]  /*05b0*/  I2FP.F32.U32 R16, R16 ;  /* 0x0000001000107245 */ /* 0x004fca0000201000 */
[----:B---3--:R-:W-:Y:S01]  /*05c0*/  FFMA R24, R24, R16, R19 ;  /* 0x0000001018187223 */ /* 0x008fe20000000013 */
[----:B------:R-:W-:Y:S01]  /*05d0*/  IMAD.X R19, RZ, RZ, UR13, P1 ;  /* 0x0000000dff137e24 */ /* 0x000fe200088e06ff */
[----:B------:R-:W-:-:S04]  /*05e0*/  IADD3 R16, P1, PT, R28, UR12, RZ ;  /* 0x0000000c1c107c10 */ /* 0x000fc8000ff3e0ff */
[----:B------:R-:W2:Y:S01]  /*05f0*/  LDG.E.U8 R18, desc[UR6][R18.64] ;  /* 0x0000000612127981 */ /* 0x000ea2000c1e1100 */
[----:B------:R-:W-:-:S05]  /*0600*/  IMAD.X R17, RZ, RZ, UR13, P1 ;  /* 0x0000000dff117e24 */ /* 0x000fca00088e06ff */
[----:B------:R-:W3:Y:S01]  /*0610*/  LDG.E.U8 R16, desc[UR6][R16.64] ;  /* 0x0000000610107981 */ /* 0x000ee2000c1e1100 */
[----:B------:R-:W-:Y:S01]  /*0620*/  VIADD R28, R10, 0x5 ;  /* 0x000000050a1c7836 */ /* 0x000fe20000000000 */
[----:B----4-:R-:W-:-:S05]  /*0630*/  I2FP.F32.U32 R22, R22 ;  /* 0x0000001600167245 */ /* 0x010fca0000201000 */
[----:B-----5:R-:W-:Y:S01]  /*0640*/  FFMA R22, R21, R22, R24 ;  /* 0x0000001615167223 */ /* 0x020fe20000000018 */
[----:B------:R-:W-:-:S05]  /*0650*/  VIADD R21, R10, 0x4 ;  /* 0x000000040a157836 */ /* 0x000fca0000000000 */
[----:B------:R-:W-:-:S04]  /*0660*/  ISETP.GE.U32.AND P1, PT, R21, UR10, PT ;  /* 0x0000000a15007c0c */ /* 0x000fc8000bf26070 */
[----:B------:R-:W-:Y:S02]  /*0670*/  SEL R21, R21, UR5, !P1 ;  /* 0x0000000515157c07 */ /* 0x000fe4000c800000 */
[C---:B------:R-:W-:Y:S02]  /*0680*/  ISETP.GE.U32.AND P1, PT, R28.reuse, UR10, PT ;  /* 0x0000000a1c007c0c */ /* 0x040fe4000bf26070 */
[----:B------:R-:W-:Y:S02]  /*0690*/  VIMNMX R24, PT, PT, RZ, R21, !PT ;  /* 0x00000015ff187248 */ /* 0x000fe40007fe0100 */
[----:B------:R-:W-:-:S03]  /*06a0*/  SEL R28, R28, UR5, !P1 ;  /* 0x000000051c1c7c07 */ /* 0x000fc6000c800000 */
[----:B------:R-:W-:Y:S01]  /*06b0*/  IMAD R24, R9, UR10, R24 ;  /* 0x0000000a09187c24 */ /* 0x000fe2000f8e0218 */
[----:B------:R-:W-:-:S05]  /*06c0*/  VIMNMX R28, PT, PT, RZ, R28, !PT ;  /* 0x0000001cff1c7248 */ /* 0x000fca0007fe0100 */
[----:B------:R-:W-:Y:S01]  /*06d0*/  IMAD R28, R9, UR10, R28 ;  /* 0x0000000a091c7c24 */ /* 0x000fe2000f8e021c */
[----:B--2---:R-:W-:Y:S02]  /*06e0*/  I2FP.F32.U32 R18, R18 ;  /* 0x0000001200127245 */ /* 0x004fe40000201000 */
[----:B---3--:R-:W-:Y:S02]  /*06f0*/  I2FP.F32.U32 R21, R16 ;  /* 0x0000001000157245 */ /* 0x008fe40000201000 */
[----:B------:R-:W-:Y:S01]  /*0700*/  IADD3 R16, P1, PT, R24, UR12, RZ ;  /* 0x0000000c18107c10 */ /* 0x000fe2000ff3e0ff */
[----:B------:R-:W-:Y:S01]  /*0710*/  FFMA R18, R25, R18, R22 ;  /* 0x0000001219127223 */ /* 0x000fe20000000016 */
[----:B------:R-:W2:Y:S03]  /*0720*/  LDG.E R24, desc[UR6][R26.64+0x18] ;  /* 0x000018061a187981 */ /* 0x000ea6000c1e1900 */
[----:B------:R-:W-:-:S02]  /*0730*/  IMAD.X R17, RZ, RZ, UR13, P1 ;  /* 0x0000000dff117e24 */ /* 0x000fc400088e06ff */
[----:B------:R-:W-:Y:S01]  /*0740*/  FFMA R21, R23, R21, R18 ;  /* 0x0000001517157223 */ /* 0x000fe20000000012 */
[----:B------:R-:W-:Y:S01]  /*0750*/  IADD3 R18, P1, PT, R28, UR12, RZ ;  /* 0x0000000c1c127c10 */ /* 0x000fe2000ff3e0ff */
[----:B------:R-:W3:Y:S04]  /*0760*/  LDG.E R22, desc[UR6][R26.64+0x10] ;  /* 0x000010061a167981 */ /* 0x000ee8000c1e1900 */
[----:B------:R0:W4:Y:S01]  /*0770*/  LDG.E.U8 R28, desc[UR6][R16.64] ;  /* 0x00000006101c7981 */ /* 0x000122000c1e1100 */
[----:B------:R-:W-:-:S03]  /*0780*/  IMAD.X R19, RZ, RZ, UR13, P1 ;  /* 0x0000000dff137e24 */ /* 0x000fc600088e06ff */
[----:B------:R-:W5:Y:S04]  /*0790*/  LDG.E R23, desc[UR6][R26.64+0x14] ;  /* 0x000014061a177981 */ /* 0x000f68000c1e1900 */
[----:B------:R1:W2:Y:S01]  /*07a0*/  LDG.E R25, desc[UR6][R26.64+0x1c] ;  /* 0x00001c061a197981 */ /* 0x0002a2000c1e1900 */
[C---:B0-----:R-:W-:Y:S02]  /*07b0*/  VIADD R16, R10.reuse, 0x6 ;  /* 0x000000060a107836 */ /* 0x041fe40000000000 */
[----:B------:R-:W-:Y:S01]  /*07c0*/  VIADD R17, R10, 0x7 ;  /* 0x000000070a117836 */ /* 0x000fe20000000000 */
[----:B------:R0:W5:Y:S02]  /*07d0*/  LDG.E.U8 R29, desc[UR6][R18.64] ;  /* 0x00000006121d7981 */ /* 0x000164000c1e1100 */
[----:B------:R-:W-:-:S04]  /*07e0*/  ISETP.GE.U32.AND P1, PT, R16, UR10, PT ;  /* 0x0000000a10007c0c */ /* 0x000fc8000bf26070 */
[----:B------:R-:W-:Y:S02]  /*07f0*/  SEL R16, R16, UR5, !P1 ;  /* 0x0000000510107c07 */ /* 0x000fe4000c800000 */
[C---:B------:R-:W-:Y:S02]  /*0800*/  ISETP.GE.U32.AND P1, PT, R17.reuse, UR10, PT ;  /* 0x0000000a11007c0c */ /* 0x040fe4000bf26070 */
[----:B------:R-:W-:Y:S02]  /*0810*/  VIMNMX R16, PT, PT, RZ, R16, !PT ;  /* 0x00000010ff107248 */ /* 0x000fe40007fe0100 */
[----:B-1----:R-:W-:-:S03]  /*0820*/  SEL R27, R17, UR5, !P1 ;  /* 0x00000005111b7c07 */ /* 0x002fc6000c800000 */
[----:B------:R-:W-:Y:S01]  /*0830*/  IMAD R26, R9, UR10, R16 ;  /* 0x0000000a091a7c24 */ /* 0x000fe2000f8e0210 */
[----:B------:R-:W-:-:S04]  /*0840*/  VIMNMX R27, PT, PT, RZ, R27, !PT ;  /* 0x0000001bff1b7248 */ /* 0x000fc80007fe0100 */
[----:B------:R-:W-:Y:S01]  /*0850*/  IADD3 R16, P1, PT, R26, UR12, RZ ;  /* 0x0000000c1a107c10 */ /* 0x000fe2000ff3e0ff */
[----:B------:R-:W-:-:S04]  /*0860*/  IMAD R27, R9, UR10, R27 ;  /* 0x0000000a091b7c24 */ /* 0x000fc8000f8e021b */
[----:B------:R-:W-:Y:S01]  /*0870*/  IMAD.X R17, RZ, RZ, UR13, P1 ;  /* 0x0000000dff117e24 */ /* 0x000fe200088e06ff */
[----:B0-----:R-:W-:-:S04]  /*0880*/  IADD3 R18, P1, PT, R27, UR12, RZ ;  /* 0x0000000c1b127c10 */ /* 0x001fc8000ff3e0ff */
[----:B------:R-:W2:Y:S01]  /*0890*/  LDG.E.U8 R16, desc[UR6][R16.64] ;  /* 0x0000000610107981 */ /* 0x000ea2000c1e1100 */
[----:B------:R-:W-:-:S05]  /*08a0*/  IMAD.X R19, RZ, RZ, UR13, P1 ;  /* 0x0000000dff137e24 */ /* 0x000fca00088e06ff */
[----:B------:R-:W2:Y:S01]  /*08b0*/  LDG.E.U8 R18, desc[UR6][R18.64] ;  /* 0x0000000612127981 */ /* 0x000ea2000c1e1100 */
[----:B------:R-:W-:-:S05]  /*08c0*/  VIADD R11, R11, 0x8 ;  /* 0x000000080b0b7836 */ /* 0x000fca0000000000 */
[----:B------:R-:W-:Y:S01]  /*08d0*/  ISETP.NE.AND P1, PT, R11, RZ, PT ;  /* 0x000000ff0b00720c */ /* 0x000fe20003f25270 */
[----:B------:R-:W-:Y:S02]  /*08e0*/  VIADD R20, R20, 0x8 ;  /* 0x0000000814147836 */ /* 0x000fe40000000000 */
[----:B------:R-:W-:Y:S02]  /*08f0*/  VIADD R2, R2, 0x8 ;  /* 0x0000000802027836 */ /* 0x000fe40000000000 */
[----:B------:R-:W-:Y:S01]  /*0900*/  VIADD R10, R10, 0x8 ;  /* 0x000000080a0a7836 */ /* 0x000fe20000000000 */
[----:B----4-:R-:W-:-:S05]  /*0910*/  I2FP.F32.U32 R28, R28 ;  /* 0x0000001c001c7245 */ /* 0x010fca0000201000 */
[----:B---3--:R-:W-:Y:S01]  /*0920*/  FFMA R22, R22, R28, R21 ;  /* 0x0000001c16167223 */ /* 0x008fe20000000015 */
[----:B-----5:R-:W-:-:S05]  /*0930*/  I2FP.F32.U32 R29, R29 ;  /* 0x0000001d001d7245 */ /* 0x020fca0000201000 */
[----:B------:R-:W-:Y:S01]  /*0940*/  FFMA R23, R23, R29, R22 ;  /* 0x0000001d17177223 */ /* 0x000fe20000000016 */
[----:B--2---:R-:W-:-:S05]  /*0950*/  I2FP.F32.U32 R21, R16 ;  /* 0x0000001000157245 */ /* 0x004fca0000201000 */
[----:B------:R-:W-:Y:S01]  /*0960*/  FFMA R24, R24, R21, R23 ;  /* 0x0000001518187223 */ /* 0x000fe20000000017 */
[----:B------:R-:W-:-:S05]  /*0970*/  I2FP.F32.U32 R21, R18 ;  /* 0x0000001200157245 */ /* 0x000fca0000201000 */
[----:B------:R-:W-:Y:S01]  /*0980*/  FFMA R19, R25, R21, R24 ;  /* 0x0000001519137223 */ /* 0x000fe20000000018 */
[----:B------:R-:W-:Y:S06]  /*0990*/  @P1 BRA `(.L_x_4) ;  /* 0xfffffff800881947 */ /* 0x000fec000383ffff */
[----:B------:R-:W-:-:S07]  /*09a0*/  VIADD R2, R20, 0xfffffffd ;  /* 0xfffffffd14027836 */ /* 0x000fce0000000000 */
.L_x_3:
[----:B------:R-:W-:-:S13]  /*09b0*/  ISETP.NE.AND P1, PT, R6, RZ, PT ;  /* 0x000000ff0600720c */ /* 0x000fda0003f25270 */
[----:B------:R-:W-:Y:S05]  /*09c0*/  @!P1 BRA `(.L_x_5) ;  /* 0x0000000400a49947 */ /* 0x000fea0003800000 */
[----:B------:R-:W-:Y:S02]  /*09d0*/  VIADD R10, R6, 0xffffffff ;  /* 0xffffffff060a7836 */ /* 0x000fe40000000000 */
[----:B------:R-:W-:-:S03]  /*09e0*/  VIADD R18, R5, 0x1 ;  /* 0x0000000105127836 */ /* 0x000fc60000000000 */
[----:B------:R-:W-:Y:S02]  /*09f0*/  ISETP.GE.U32.AND P2, PT, R10, 0x3, PT ;  /* 0x000000030a00780c */ /* 0x000fe40003f46070 */
[----:B------:R-:W-:-:S11]  /*0a00*/  LOP3.LUT P1, R18, R18, 0x3, RZ, 0xc0, !PT ;  /* 0x0000000312127812 */ /* 0x000fd6000782c0ff */
[----:B------:R-:W-:Y:S05]  /*0a10*/  @!P2 BRA `(.L_x_6) ;  /* 0x0000000000c8a947 */ /* 0x000fea0003800000 */
[----:B------:R-:W0:Y:S01]  /*0a20*/  LDCU UR10, c[0x0][0x394] ;  /* 0x00007280ff0a77ac */ /* 0x000e220008000800 */
[----:B------:R-:W-:Y:S01]  /*0a30*/  IMAD.IADD R10, R3, 0x1, R2 ;  /* 0x00000001030a7824 */ /* 0x000fe200078e0202 */
[----:B------:R-:W1:Y:S01]  /*0a40*/  LDC.64 R16, c[0x0][0x398] ;  /* 0x0000e600ff107b82 */ /* 0x000e620000000a00 */
[----:B------:R-:W2:Y:S02]  /*0a50*/  LDCU.64 UR12, c[0x0][0x380] ;  /* 0x00007000ff0c77ac */ /* 0x000ea40008000a00 */
[C---:B------:R-:W-:Y:S02]  /*0a60*/  VIADD R14, R10.reuse, 0x1 ;  /* 0x000000010a0e7836 */ /* 0x040fe40000000000 */
[C---:B------:R-:W-:Y:S02]  /*0a70*/  VIADD R15, R10.reuse, 0x2 ;  /* 0x000000020a0f7836 */ /* 0x040fe40000000000 */
[C---:B------:R-:W-:Y:S01]  /*0a80*/  VIADD R20, R10.reuse, 0x3 ;  /* 0x000000030a147836 */ /* 0x040fe20000000000 */
[----:B0-----:R-:W-:-:S02]  /*0a90*/  ISETP.GE.U32.AND P2, PT, R10, UR10, PT ;  /* 0x0000000a0a007c0c */ /* 0x001fc4000bf46070 */
[----:B------:R-:W-:Y:S02]  /*0aa0*/  ISETP.GE.U32.AND P3, PT, R14, UR10, PT ;  /* 0x0000000a0e007c0c */ /* 0x000fe4000bf66070 */
[----:B------:R-:W-:Y:S02]  /*0ab0*/  SEL R11, R10, UR5, !P2 ;  /* 0x000000050a0b7c07 */ /* 0x000fe4000d000000 */
[----:B------:R-:W-:Y:S02]  /*0ac0*/  ISETP.GE.U32.AND P2, PT, R15, UR10, PT ;  /* 0x0000000a0f007c0c */ /* 0x000fe4000bf46070 */
[----:B------:R-:W-:Y:S02]  /*0ad0*/  VIMNMX R10, PT, PT, RZ, R11, !PT ;  /* 0x0000000bff0a7248 */ /* 0x000fe40007fe0100 */
[----:B------:R-:W-:Y:S02]  /*0ae0*/  SEL R14, R14, UR5, !P3 ;  /* 0x000000050e0e7c07 */ /* 0x000fe4000d800000 */
[----:B------:R-:W-:Y:S01]  /*0af0*/  ISETP.GE.U32.AND P3, PT, R20, UR10, PT ;  /* 0x0000000a14007c0c */ /* 0x000fe2000bf66070 */
[----:B------:R-:W-:Y:S01]  /*0b00*/  IMAD R10, R9, UR10, R10 ;  /* 0x0000000a090a7c24 */ /* 0x000fe2000f8e020a */
[----:B------:R-:W-:-:S02]  /*0b10*/  SEL R15, R15, UR5, !P2 ;  /* 0x000000050f0f7c07 */ /* 0x000fc4000d000000 */
[----:B------:R-:W-:Y:S02]  /*0b20*/  VIMNMX R14, PT, PT, RZ, R14, !PT ;  /* 0x0000000eff0e7248 */ /* 0x000fe40007fe0100 */
[----:B------:R-:W-:Y:S02]  /*0b30*/  SEL R11, R20, UR5, !P3 ;  /* 0x00000005140b7c07 */ /* 0x000fe4000d800000 */
[----:B------:R-:W-:Y:S01]  /*0b40*/  VIMNMX R22, PT, PT, RZ, R15, !PT ;  /* 0x0000000fff167248 */ /* 0x000fe20007fe0100 */
[C---:B------:R-:W-:Y:S01]  /*0b50*/  IMAD R14, R9.reuse, UR10, R14 ;  /* 0x0000000a090e7c24 */ /* 0x040fe2000f8e020e */
[----:B--2---:R-:W-:Y:S02]  /*0b60*/  IADD3 R20, P2, PT, R10, UR12, RZ ;  /* 0x0000000c0a147c10 */ /* 0x004fe4000ff5e0ff */
[----:B------:R-:W-:Y:S01]  /*0b70*/  VIMNMX R10, PT, PT, RZ, R11, !PT ;  /* 0x0000000bff0a7248 */ /* 0x000fe20007fe0100 */
[----:B------:R-:W-:Y:S01]  /*0b80*/  IMAD R22, R9, UR10, R22 ;  /* 0x0000000a09167c24 */ /* 0x000fe2000f8e0216 */
[----:B------:R-:W-:Y:S01]  /*0b90*/  IADD3 R14, P3, PT, R14, UR12, RZ ;  /* 0x0000000c0e0e7c10 */ /* 0x000fe2000ff7e0ff */
[----:B------:R-:W-:-:S02]  /*0ba0*/  IMAD.X R21, RZ, RZ, UR13, P2 ;  /* 0x0000000dff157e24 */ /* 0x000fc400090e06ff */
[----:B------:R-:W-:Y:S02]  /*0bb0*/  IMAD.IADD R11, R8, 0x1, R2 ;  /* 0x00000001080b7824 */ /* 0x000fe400078e0202 */
[----:B------:R-:W-:Y:S01]  /*0bc0*/  IMAD R23, R9, UR10, R10 ;  /* 0x0000000a09177c24 */ /* 0x000fe2000f8e020a */
[----:B------:R-:W-:Y:S01]  /*0bd0*/  IADD3 R10, P2, PT, R22, UR12, RZ ;  /* 0x0000000c160a7c10 */ /* 0x000fe2000ff5e0ff */
[----:B------:R-:W-:Y:S01]  /*0be0*/  IMAD.X R15, RZ, RZ, UR13, P3 ;  /* 0x0000000dff0f7e24 */ /* 0x000fe200098e06ff */
[----:B------:R-:W2:Y:S01]  /*0bf0*/  LDG.E.U8 R20, desc[UR6][R20.64] ;  /* 0x0000000614147981 */ /* 0x000ea2000c1e1100 */
[----:B-1----:R-:W-:Y:S01]  /*0c00*/  IMAD.WIDE R16, R11, 0x4, R16 ;  /* 0x000000040b107825 */ /* 0x002fe200078e0210 */
[----:B------:R-:W-:Y:S02]  /*0c10*/  IADD3 R22, P3, PT, R23, UR12, RZ ;  /* 0x0000000c17167c10 */ /* 0x000fe4000ff7e0ff */
[----:B------:R-:W3:Y:S01]  /*0c20*/  LDG.E.U8 R14, desc[UR6][R14.64] ;  /* 0x000000060e0e7981 */ /* 0x000ee2000c1e1100 */
[----:B------:R-:W-:-:S03]  /*0c30*/  IMAD.X R11, RZ, RZ, UR13, P2 ;  /* 0x0000000dff0b7e24 */ /* 0x000fc600090e06ff */
[----:B------:R-:W4:Y:S01]  /*0c40*/  LDG.E R24, desc[UR6][R16.64] ;  /* 0x0000000610187981 */ /* 0x000f22000c1e1900 */
[----:B------:R-:W-:-:S03]  /*0c50*/  IMAD.X R23, RZ, RZ, UR13, P3 ;  /* 0x0000000dff177e24 */ /* 0x000fc600098e06ff */
[----:B------:R-:W5:Y:S04]  /*0c60*/  LDG.E.U8 R10, desc[UR6][R10.64] ;  /* 0x000000060a0a7981 */ /* 0x000f68000c1e1100 */
[----:B------:R-:W5:Y:S04]  /*0c70*/  LDG.E R25, desc[UR6][R16.64+0x4] ;  /* 0x0000040610197981 */ /* 0x000f68000c1e1900 */
[----:B------:R-:W5:Y:S04]  /*0c80*/  LDG.E.U8 R22, desc[UR6][R22.64] ;  /* 0x0000000616167981 */ /* 0x000f68000c1e1100 */
[----:B------:R-:W5:Y:S04]  /*0c90*/  LDG.E R27, desc[UR6][R16.64+0x8] ;  /* 0x00000806101b7981 */ /* 0x000f68000c1e1900 */
[----:B------:R-:W5:Y:S01]  /*0ca0*/  LDG.E R29, desc[UR6][R16.64+0xc] ;  /* 0x00000c06101d7981 */ /* 0x000f62000c1e1900 */
[----:B------:R-:W-:Y:S01]  /*0cb0*/  VIADD R2, R2, 0x4 ;  /* 0x0000000402027836 */ /* 0x000fe20000000000 */
[----:B--2---:R-:W-:-:S02]  /*0cc0*/  I2FP.F32.U32 R20, R20 ;  /* 0x0000001400147245 */ /* 0x004fc40000201000 */
[----:B---3--:R-:W-:-:S03]  /*0cd0*/  I2FP.F32.U32 R21, R14 ;  /* 0x0000000e00157245 */ /* 0x008fc60000201000 */
[----:B----4-:R-:W-:Y:S01]  /*0ce0*/  FFMA R20, R24, R20, R19 ;  /* 0x0000001418147223 */ /* 0x010fe20000000013 */
[----:B-----5:R-:W-:-:S03]  /*0cf0*/  I2FP.F32.U32 R14, R10 ;  /* 0x0000000a000e7245 */ /* 0x020fc60000201000 */
[----:B------:R-:W-:Y:S01]  /*0d00*/  FFMA R20, R25, R21, R20 ;  /* 0x0000001519147223 */ /* 0x000fe20000000014 */
[----:B------:R-:W-:-:S03]  /*0d10*/  I2FP.F32.U32 R19, R22 ;  /* 0x0000001600137245 */ /* 0x000fc60000201000 */
[----:B------:R-:W-:-:S04]  /*0d20*/  FFMA R14, R27, R14, R20 ;  /* 0x0000000e1b0e7223 */ /* 0x000fc80000000014 */
[----:B------:R-:W-:-:S07]  /*0d30*/  FFMA R19, R29, R19, R14 ;  /* 0x000000131d137223 */ /* 0x000fce000000000e */
.L_x_6:
[----:B------:R-:W-:Y:S05]  /*0d40*/  @!P1 BRA `(.L_x_5) ;  /* 0x0000000000c49947 */ /* 0x000fea0003800000 */
[----:B------:R-:W-:Y:S02]  /*0d50*/  ISETP.NE.AND P2, PT, R18, 0x1, PT ;  /* 0x000000011200780c */ /* 0x000fe40003f45270 */
[----:B------:R-:W-:-:S04]  /*0d60*/  LOP3.LUT R10, R5, 0x1, RZ, 0xc0, !PT ;  /* 0x00000001050a7812 */ /* 0x000fc800078ec0ff */
[----:B------:R-:W-:-:S07]  /*0d70*/  ISETP.NE.U32.AND P1, PT, R10, 0x1, PT ;  /* 0x000000010a00780c */ /* 0x000fce0003f25070 */
[----:B------:R-:W-:Y:S06]  /*0d80*/  @!P2 BRA `(.L_x_7) ;  /* 0x000000000070a947 */ /* 0x000fec0003800000 */
[----:B------:R-:W0:Y:S01]  /*0d90*/  LDCU UR10, c[0x0][0x394] ;  /* 0x00007280ff0a77ac */ /* 0x000e220008000800 */
[----:B------:R-:W-:Y:S01]  /*0da0*/  IMAD.IADD R10, R3, 0x1, R2 ;  /* 0x00000001030a7824 */ /* 0x000fe200078e0202 */
[----:B------:R-:W1:Y:S01]  /*0db0*/  LDC.64 R16, c[0x0][0x398] ;  /* 0x0000e600ff107b82 */ /* 0x000e620000000a00 */
[----:B------:R-:W2:Y:S02]  /*0dc0*/  LDCU.64 UR12, c[0x0][0x380] ;  /* 0x00007000ff0c77ac */ /* 0x000ea40008000a00 */
[C---:B------:R-:W-:Y:S01]  /*0dd0*/  VIADD R11, R10.reuse, 0x1 ;  /* 0x000000010a0b7836 */ /* 0x040fe20000000000 */
[----:B0-----:R-:W-:-:S04]  /*0de0*/  ISETP.GE.U32.AND P2, PT, R10, UR10, PT ;  /* 0x0000000a0a007c0c */ /* 0x001fc8000bf46070 */
[C---:B------:R-:W-:Y:S02]  /*0df0*/  ISETP.GE.U32.AND P3, PT, R11.reuse, UR10, PT ;  /* 0x0000000a0b007c0c */ /* 0x040fe4000bf66070 */
[----:B------:R-:W-:Y:S02]  /*0e00*/  SEL R10, R10, UR5, !P2 ;  /* 0x000000050a0a7c07 */ /* 0x000fe4000d000000 */
[----:B------:R-:W-:Y:S02]  /*0e10*/  SEL R11, R11, UR5, !P3 ;  /* 0x000000050b0b7c07 */ /* 0x000fe4000d800000 */
[----:B------:R-:W-:Y:S02]  /*0e20*/  VIMNMX R10, PT, PT, RZ, R10, !PT ;  /* 0x0000000aff0a7248 */ /* 0x000fe40007fe0100 */
[----:B------:R-:W-:Y:S01]  /*0e30*/  VIMNMX R14, PT, PT, RZ, R11, !PT ;  /* 0x0000000bff0e7248 */ /* 0x000fe20007fe0100 */
[----:B------:R-:W-:Y:S02]  /*0e40*/  IMAD.IADD R11, R8, 0x1, R2 ;  /* 0x00000001080b7824 */ /* 0x000fe400078e0202 */
[----:B------:R-:W-:-:S02]  /*0e50*/  IMAD R10, R9, UR10, R10 ;  /* 0x0000000a090a7c24 */ /* 0x000fc4000f8e020a */
[----:B------:R-:W-:Y:S02]  /*0e60*/  IMAD R15, R9, UR10, R14 ;  /* 0x0000000a090f7c24 */ /* 0x000fe4000f8e020e */
[----:B-1----:R-:W-:Y:S01]  /*0e70*/  IMAD.WIDE R16, R11, 0x4, R16 ;  /* 0x000000040b107825 */ /* 0x002fe200078e0210 */
[----:B--2---:R-:W-:Y:S02]  /*0e80*/  IADD3 R14, P2, PT, R10, UR12, RZ ;  /* 0x0000000c0a0e7c10 */ /* 0x004fe4000ff5e0ff */
[----:B------:R-:W-:Y:S02]  /*0e90*/  IADD3 R10, P3, PT, R15, UR12, RZ ;  /* 0x0000000c0f0a7c10 */ /* 0x000fe4000ff7e0ff */
[----:B------:R-:W2:Y:S01]  /*0ea0*/  LDG.E R18, desc[UR6][R16.64] ;  /* 0x0000000610127981 */ /* 0x000ea2000c1e1900 */
[----:B------:R-:W-:Y:S02]  /*0eb0*/  IMAD.X R15, RZ, RZ, UR13, P2 ;  /* 0x0000000dff0f7e24 */ /* 0x000fe400090e06ff */
[----:B------:R-:W-:Y:S01]  /*0ec0*/  IMAD.X R11, RZ, RZ, UR13, P3 ;  /* 0x0000000dff0b7e24 */ /* 0x000fe200098e06ff */
[----:B------:R-:W3:Y:S04]  /*0ed0*/  LDG.E R21, desc[UR6][R16.64+0x4] ;  /* 0x0000040610157981 */ /* 0x000ee8000c1e1900 */
[----:B------:R-:W4:Y:S04]  /*0ee0*/  LDG.E.U8 R14, desc[UR6][R14.64] ;  /* 0x000000060e0e7981 */ /* 0x000f28000c1e1100 */
[----:B------:R-:W5:Y:S01]  /*0ef0*/  LDG.E.U8 R10, desc[UR6][R10.64] ;  /* 0x000000060a0a7981 */ /* 0x000f62000c1e1100 */
[----:B------:R-:W-:Y:S01]  /*0f00*/  VIADD R2, R2, 0x2 ;  /* 0x0000000202027836 */ /* 0x000fe20000000000 */
[----:B----4-:R-:W-:-:S02]  /*0f10*/  I2FP.F32.U32 R20, R14 ;  /* 0x0000000e00147245 */ /* 0x010fc40000201000 */
[----:B-----5:R-:W-:-:S03]  /*0f20*/  I2FP.F32.U32 R22, R10 ;  /* 0x0000000a00167245 */ /* 0x020fc60000201000 */
[----:B--2---:R-:W-:-:S04]  /*0f30*/  FFMA R18, R18, R20, R19 ;  /* 0x0000001412127223 */ /* 0x004fc80000000013 */
[----:B---3--:R-:W-:-:S07]  /*0f40*/  FFMA R19, R21, R22, R18 ;  /* 0x0000001615137223 */ /* 0x008fce0000000012 */
.L_x_7:
[----:B------:R-:W-:Y:S05]  /*0f50*/  @!P1 BRA `(.L_x_5) ;  /* 0x0000000000409947 */ /* 0x000fea0003800000 */
[----:B------:R-:W0:Y:S01]  /*0f60*/  LDCU UR10, c[0x0][0x394] ;  /* 0x00007280ff0a77ac */ /* 0x000e220008000800 */
[----:B------:R-:W-:Y:S01]  /*0f70*/  IMAD.IADD R14, R3, 0x1, R2 ;  /* 0x00000001030e7824 */ /* 0x000fe200078e0202 */
[----:B------:R-:W1:Y:S01]  /*0f80*/  LDC.64 R10, c[0x0][0x398] ;  /* 0x0000e600ff0a7b82 */ /* 0x000e620000000a00 */
[----:B------:R-:W2:Y:S03]  /*0f90*/  LDCU.64 UR12, c[0x0][0x380] ;  /* 0x00007000ff0c77ac */ /* 0x000ea60008000a00 */
[----:B0-----:R-:W-:-:S04]  /*0fa0*/  ISETP.GE.U32.AND P1, PT, R14, UR10, PT ;  /* 0x0000000a0e007c0c */ /* 0x001fc8000bf26070 */
[----:B------:R-:W-:-:S04]  /*0fb0*/  SEL R14, R14, UR5, !P1 ;  /* 0x000000050e0e7c07 */ /* 0x000fc8000c800000 */
[----:B------:R-:W-:-:S05]  /*0fc0*/  VIMNMX R14, PT, PT, RZ, R14, !PT ;  /* 0x0000000eff0e7248 */ /* 0x000fca0007fe0100 */
[----:B------:R-:W-:Y:S02]  /*0fd0*/  IMAD R14, R9, UR10, R14 ;  /* 0x0000000a090e7c24 */ /* 0x000fe4000f8e020e */
[----:B------:R-:W-:-:S03]  /*0fe0*/  IMAD.IADD R9, R8, 0x1, R2 ;  /* 0x0000000108097824 */ /* 0x000fc600078e0202 */
[----:B--2---:R-:W-:Y:S01]  /*0ff0*/  IADD3 R14, P1, PT, R14, UR12, RZ ;  /* 0x0000000c0e0e7c10 */ /* 0x004fe2000ff3e0ff */
[----:B-1----:R-:W-:-:S04]  /*1000*/  IMAD.WIDE R10, R9, 0x4, R10 ;  /* 0x00000004090a7825 */ /* 0x002fc800078e020a */
[----:B------:R-:W-:Y:S02]  /*1010*/  IMAD.X R15, RZ, RZ, UR13, P1 ;  /* 0x0000000dff0f7e24 */ /* 0x000fe400088e06ff */
[----:B------:R-:W2:Y:S04]  /*1020*/  LDG.E R10, desc[UR6][R10.64] ;  /* 0x000000060a0a7981 */ /* 0x000ea8000c1e1900 */
[----:B------:R-:W3:Y:S02]  /*1030*/  LDG.E.U8 R14, desc[UR6][R14.64] ;  /* 0x000000060e0e7981 */ /* 0x000ee4000c1e1100 */
[----:B---3--:R-:W-:-:S05]  /*1040*/  I2FP.F32.U32 R2, R14 ;  /* 0x0000000e00027245 */ /* 0x008fca0000201000 */
[----:B--2---:R-:W-:-:S07]  /*1050*/  FFMA R19, R10, R2, R19 ;  /* 0x000000020a137223 */ /* 0x004fce0000000013 */
.L_x_5:
[----:B------:R-:W-:Y:S05]  /*1060*/  @P0 BRA `(.L_x_8) ;  /* 0xfffffff000740947 */ /* 0x000fea000383ffff */
.L_x_2:
[----:B------:R-:W1:Y:S02]  /*1070*/  F2I.U32.TRUNC.NTZ R19, R19 ;  /* 0x0000001300137305 */ /* 0x000e64000020f000 */
[----:B-1----:R-:W-:Y:S01]  /*1080*/  STG.E.U8 desc[UR6][R12.64], R19 ;  /* 0x000000130c007986 */ /* 0x002fe2000c101106 */
[----:B------:R-:W-:Y:S05]  /*1090*/  EXIT ;  /* 0x000000000000794d */ /* 0x000fea0003800000 */
.L_x_9:
        /* <DEDUP_REMOVED lines=14> */
.L_x_12:


//--------------------- .nv.shared.reserved.0     --------------------------
	.section	.nv.shared.reserved.0,"aw",@nobits
	.weak		__nv_reservedSMEM_offset_0_alias
	.size		__nv_reservedSMEM_offset_0_alias, 0, 64
	.other		__nv_reservedSMEM_offset_0_alias,@"STO_CUDA_RESERVED_SHARED STV_DEFAULT"
__nv_reservedSMEM_offset_0_alias:
	.zero		0
	.zero		64


//--------------------- .nv.constant0.recombineChannels --------------------------
	.section	.nv.constant0.recombineChannels,"a",@progbits
	.sectionflags	@""
	.align	4
.nv.constant0.recombineChannels:
	.zero		936


//--------------------- .nv.constant0.separateChannels --------------------------
	.section	.nv.constant0.separateChannels,"a",@progbits
	.sectionflags	@""
	.align	4
.nv.constant0.separateChannels:
	.zero		936


//--------------------- .nv.constant0.gaussian_blur --------------------------
	.section	.nv.constant0.gaussian_blur,"a",@progbits
	.sectionflags	@""
	.align	4
.nv.constant0.gaussian_blur:
	.zero		932


//--------------------- SYMBOLS --------------------------

	.type		.nv.reservedSmem.offset0,@object
	.size		.nv.reservedSmem.offset0,0x4
